// auto-generated by cutlass_sweep.gemm — config: {"arch": "sm_100", "cluster_m": 1, "cluster_n": 1, "dtype": "bf16", "dtype_b": "bf16", "layout": "nn", "stages": 0, "tile_k": 64, "tile_m": 64, "tile_n": 64}
#include "cutlass/cutlass.h"
#include "cutlass/gemm/collective/collective_builder.hpp"
#include "cutlass/gemm/device/gemm_universal_adapter.h"
#include "cutlass/gemm/kernel/gemm_universal.hpp"
#include "cutlass/epilogue/collective/collective_builder.hpp"

using ElemA = cutlass::bfloat16_t;
using ElemB = cutlass::bfloat16_t;
using ElemCD = cutlass::bfloat16_t;
using Acc  = float;
using TileShape    = cute::Shape<cute::_64, cute::_64, cute::_64>;
using ClusterShape = cute::Shape<cute::_1, cute::_1, cute::_1>;

using CollectiveEpilogue = typename cutlass::epilogue::collective::CollectiveBuilder<
    cutlass::arch::Sm100, cutlass::arch::OpClassTensorOp,
    TileShape, ClusterShape,
    cutlass::epilogue::collective::EpilogueTileAuto,
    Acc, Acc,
    ElemCD, cutlass::layout::RowMajor, 128 / cutlass::sizeof_bits<ElemCD>::value,
    ElemCD, cutlass::layout::RowMajor, 128 / cutlass::sizeof_bits<ElemCD>::value,
    cutlass::epilogue::collective::EpilogueScheduleAuto
  >::CollectiveOp;

using CollectiveMainloop = typename cutlass::gemm::collective::CollectiveBuilder<
    cutlass::arch::Sm100, cutlass::arch::OpClassTensorOp,
    ElemA, cutlass::layout::RowMajor, 128 / cutlass::sizeof_bits<ElemA>::value,
    ElemB, cutlass::layout::RowMajor, 128 / cutlass::sizeof_bits<ElemB>::value,
    Acc,
    TileShape, ClusterShape,
    cutlass::gemm::collective::StageCountAutoCarveout<static_cast<int>(sizeof(typename CollectiveEpilogue::SharedStorage))>,
    cutlass::gemm::collective::KernelScheduleAuto
  >::CollectiveOp;

using GemmKernel = cutlass::gemm::kernel::GemmUniversal<
    cute::Shape<int,int,int,int>,
    CollectiveMainloop,
    CollectiveEpilogue
>;
using Gemm = cutlass::gemm::device::GemmUniversalAdapter<GemmKernel>;

// Force the device kernel symbol into the cubin without needing a host main.
auto* _anchor = &cutlass::device_kernel<GemmKernel>;


// ===== COMPILED SASS (sm_100a) =====

	.target	sm_100a

	.elftype	@"ET_EXEC"


//--------------------- .note.nv.tkinfo           --------------------------
	.section	.note.nv.tkinfo,"",@"SHT_NOTE"
	.sectionflags	@"SHF_NOTE_NV_TKINFO"
	.tkinfo
        /*0018*/ 	.word	0x00000002
        /*0030*/ 	.string	""
        /*0030*/ 	.string	"ptxas"
        /*0030*/ 	.string	"Cuda compilation tools, release 13.0, V13.0.88"
        /*0030*/ 	.string	"Build cuda_13.0.r13.0/compiler.36424714_0"
        /*0030*/ 	.string	"-arch sm_100a -m 64 "



//--------------------- .note.nv.cuinfo           --------------------------
	.section	.note.nv.cuinfo,"",@"SHT_NOTE"
	.sectionflags	@"SHF_NOTE_NV_CUINFO"
        /*0018*/ 	.short	0x0002
        /*001a*/ 	.short	0x0064
        /*001c*/ 	.short	0x0082
	.zero		2


//--------------------- .nv.info                  --------------------------
	.section	.nv.info,"",@"SHT_CUDA_INFO"
	.align	4


	//----- nvinfo : EIATTR_REGCOUNT
	.align		4
        /*0000*/ 	.byte	0x04, 0x2f
        /*0002*/ 	.short	(.L_19 - .L_18)
	.align		4
.L_18:
        /*0004*/ 	.word	index@(_ZN7cutlass13device_kernelINS_4gemm6kernel13GemmUniversalIN4cute5tupleIJiiiiEEENS1_10collective13CollectiveMmaINS1_35MainloopSm100TmaUmmaWarpSpecializedILi13ELi2ELi4ENS5_IJNS4_1CILi1EEESB_SB_EEEEENS5_IJNSA_ILi64EEESE_SE_EEENS_10bfloat16_tENS5_IJlSB_lEEESG_NS5_IJSB_llEEENS4_8TiledMMAINS4_8MMA_AtomIJNS4_20SM100_MMA_F16BF16_SSISG_SG_fLi64ELi64ELNS4_4UMMA5MajorE0ELSN_1ELNSM_7ScaleInE0ELSO_0EEEEEENS4_6LayoutISC_NS5_IJNSA_ILi0EEESS_SS_EEEEENS5_IJNS4_10UnderscoreESV_SV_EEEEENS4_13SM90_TMA_LOADENS4_14ComposedLayoutINS4_7SwizzleILi3ELi4ELi3EEENS4_18smem_ptr_flag_bitsILi16EEENSR_INS5_IJNSA_ILi8EEESE_EEENS5_IJSE_SB_EEEEEEEvNS4_8identityESY_NSZ_IS11_S13_NSR_INS5_IJSE_S14_EEENS5_IJSB_SE_EEEEEEEvS19_EENS_8epilogue10collective18CollectiveEpilogueINS1F_23Sm100TmaWarpSpecializedILi3ELi2ELi16ELb1ELb0EEEJSF_NS5_IJNSR_ISE_SB_EENSR_INSA_ILi32EEESB_EEEEESG_SH_SG_SH_NS1F_6fusion15FusionCallbacksIS1J_NS1O_17LinearCombinationISG_fSG_fLNS_15FloatRoundStyleE2EEESF_S1N_JEEENS4_5SM1004TMEM4LOAD26SM100_TMEM_LOAD_16dp256b4xESY_NSZ_INS10_ILi2ELi4ELi3EEES13_NSR_INS5_IJS14_S1L_EEENS5_IJS1L_SB_EEEEEEENS4_17SM75_U32x4_LDSM_NENS4_14SM90_TMA_STOREES22_NS4_17SM90_U32x4_STSM_NENS4_39AutoVectorizingCopyWithAssumedAlignmentILi128EEEEEEvvEEEEvNT_6ParamsE)
        /*0008*/ 	.word	0x0000004f


	//----- nvinfo : EIATTR_FRAME_SIZE
	.align		4
.L_19:
        /*000c*/ 	.byte	0x04, 0x11
        /*000e*/ 	.short	(.L_21 - .L_20)
	.align		4
.L_20:
        /*0010*/ 	.word	index@($__internal_2_$__cuda_sm10x_tcgen05_guardrail_trap_unallocated_columns_being_dealloced)
        /*0014*/ 	.word	0x00000000


	//----- nvinfo : EIATTR_FRAME_SIZE
	.align		4
.L_21:
        /*0018*/ 	.byte	0x04, 0x11
        /*001a*/ 	.short	(.L_23 - .L_22)
	.align		4
.L_22:
        /*001c*/ 	.word	index@($__internal_1_$__cuda_sm10x_tcgen05_guardrail_trap_phase_invalid_during_alloc)
        /*0020*/ 	.word	0x00000000


	//----- nvinfo : EIATTR_FRAME_SIZE
	.align		4
.L_23:
        /*0024*/ 	.byte	0x04, 0x11
        /*0026*/ 	.short	(.L_25 - .L_24)
	.align		4
.L_24:
        /*0028*/ 	.word	index@($__internal_0_$__cuda_sm10x_tcgen05_guardrail_trap_col_being_dealloced_not_returned_by_alloc)
        /*002c*/ 	.word	0x00000000


	//----- nvinfo : EIATTR_FRAME_SIZE
	.align		4
.L_25:
        /*0030*/ 	.byte	0x04, 0x11
        /*0032*/ 	.short	(.L_27 - .L_26)
	.align		4
.L_26:
        /*0034*/ 	.word	index@(_ZN7cutlass13device_kernelINS_4gemm6kernel13GemmUniversalIN4cute5tupleIJiiiiEEENS1_10collective13CollectiveMmaINS1_35MainloopSm100TmaUmmaWarpSpecializedILi13ELi2ELi4ENS5_IJNS4_1CILi1EEESB_SB_EEEEENS5_IJNSA_ILi64EEESE_SE_EEENS_10bfloat16_tENS5_IJlSB_lEEESG_NS5_IJSB_llEEENS4_8TiledMMAINS4_8MMA_AtomIJNS4_20SM100_MMA_F16BF16_SSISG_SG_fLi64ELi64ELNS4_4UMMA5MajorE0ELSN_1ELNSM_7ScaleInE0ELSO_0EEEEEENS4_6LayoutISC_NS5_IJNSA_ILi0EEESS_SS_EEEEENS5_IJNS4_10UnderscoreESV_SV_EEEEENS4_13SM90_TMA_LOADENS4_14ComposedLayoutINS4_7SwizzleILi3ELi4ELi3EEENS4_18smem_ptr_flag_bitsILi16EEENSR_INS5_IJNSA_ILi8EEESE_EEENS5_IJSE_SB_EEEEEEEvNS4_8identityESY_NSZ_IS11_S13_NSR_INS5_IJSE_S14_EEENS5_IJSB_SE_EEEEEEEvS19_EENS_8epilogue10collective18CollectiveEpilogueINS1F_23Sm100TmaWarpSpecializedILi3ELi2ELi16ELb1ELb0EEEJSF_NS5_IJNSR_ISE_SB_EENSR_INSA_ILi32EEESB_EEEEESG_SH_SG_SH_NS1F_6fusion15FusionCallbacksIS1J_NS1O_17LinearCombinationISG_fSG_fLNS_15FloatRoundStyleE2EEESF_S1N_JEEENS4_5SM1004TMEM4LOAD26SM100_TMEM_LOAD_16dp256b4xESY_NSZ_INS10_ILi2ELi4ELi3EEES13_NSR_INS5_IJS14_S1L_EEENS5_IJS1L_SB_EEEEEEENS4_17SM75_U32x4_LDSM_NENS4_14SM90_TMA_STOREES22_NS4_17SM90_U32x4_STSM_NENS4_39AutoVectorizingCopyWithAssumedAlignmentILi128EEEEEEvvEEEEvNT_6ParamsE)
        /*0038*/ 	.word	0x00000000


	//----- nvinfo : EIATTR_MIN_STACK_SIZE
	.align		4
.L_27:
        /*003c*/ 	.byte	0x04, 0x12
        /*003e*/ 	.short	(.L_29 - .L_28)
	.align		4
.L_28:
        /*0040*/ 	.word	index@(_ZN7cutlass13device_kernelINS_4gemm6kernel13GemmUniversalIN4cute5tupleIJiiiiEEENS1_10collective13CollectiveMmaINS1_35MainloopSm100TmaUmmaWarpSpecializedILi13ELi2ELi4ENS5_IJNS4_1CILi1EEESB_SB_EEEEENS5_IJNSA_ILi64EEESE_SE_EEENS_10bfloat16_tENS5_IJlSB_lEEESG_NS5_IJSB_llEEENS4_8TiledMMAINS4_8MMA_AtomIJNS4_20SM100_MMA_F16BF16_SSISG_SG_fLi64ELi64ELNS4_4UMMA5MajorE0ELSN_1ELNSM_7ScaleInE0ELSO_0EEEEEENS4_6LayoutISC_NS5_IJNSA_ILi0EEESS_SS_EEEEENS5_IJNS4_10UnderscoreESV_SV_EEEEENS4_13SM90_TMA_LOADENS4_14ComposedLayoutINS4_7SwizzleILi3ELi4ELi3EEENS4_18smem_ptr_flag_bitsILi16EEENSR_INS5_IJNSA_ILi8EEESE_EEENS5_IJSE_SB_EEEEEEEvNS4_8identityESY_NSZ_IS11_S13_NSR_INS5_IJSE_S14_EEENS5_IJSB_SE_EEEEEEEvS19_EENS_8epilogue10collective18CollectiveEpilogueINS1F_23Sm100TmaWarpSpecializedILi3ELi2ELi16ELb1ELb0EEEJSF_NS5_IJNSR_ISE_SB_EENSR_INSA_ILi32EEESB_EEEEESG_SH_SG_SH_NS1F_6fusion15FusionCallbacksIS1J_NS1O_17LinearCombinationISG_fSG_fLNS_15FloatRoundStyleE2EEESF_S1N_JEEENS4_5SM1004TMEM4LOAD26SM100_TMEM_LOAD_16dp256b4xESY_NSZ_INS10_ILi2ELi4ELi3EEES13_NSR_INS5_IJS14_S1L_EEENS5_IJS1L_SB_EEEEEEENS4_17SM75_U32x4_LDSM_NENS4_14SM90_TMA_STOREES22_NS4_17SM90_U32x4_STSM_NENS4_39AutoVectorizingCopyWithAssumedAlignmentILi128EEEEEEvvEEEEvNT_6ParamsE)
        /*0044*/ 	.word	0x00000000
.L_29:


//--------------------- .nv.compat                --------------------------
	.section	.nv.compat,"",@"SHT_CUDA_COMPAT_INFO"
	.align	4
        /*0000*/ 	.byte	0x02, 0x09, 0x01, 0x00, 0x02, 0x02, 0x02, 0x00, 0x02, 0x05, 0x05, 0x00, 0x03, 0x07, 0x01, 0x01
        /*0010*/ 	.byte	0x02, 0x03, 0x01, 0x00, 0x02, 0x06, 0x01, 0x00, 0x04, 0x0b, 0x08, 0x00, 0x09, 0x00, 0x00, 0x00
        /*0020*/ 	.byte	0x00, 0x00, 0x00, 0x00


//--------------------- .nv.info._ZN7cutlass13device_kernelINS_4gemm6kernel13GemmUniversalIN4cute5tupleIJiiiiEEENS1_10collective13CollectiveMmaINS1_35MainloopSm100TmaUmmaWarpSpecializedILi13ELi2ELi4ENS5_IJNS4_1CILi1EEESB_SB_EEEEENS5_IJNSA_ILi64EEESE_SE_EEENS_10bfloat16_tENS5_IJlSB_lEEESG_NS5_IJSB_llEEENS4_8TiledMMAINS4_8MMA_AtomIJNS4_20SM100_MMA_F16BF16_SSISG_SG_fLi64ELi64ELNS4_4UMMA5MajorE0ELSN_1ELNSM_7ScaleInE0ELSO_0EEEEEENS4_6LayoutISC_NS5_IJNSA_ILi0EEESS_SS_EEEEENS5_IJNS4_10UnderscoreESV_SV_EEEEENS4_13SM90_TMA_LOADENS4_14ComposedLayoutINS4_7SwizzleILi3ELi4ELi3EEENS4_18smem_ptr_flag_bitsILi16EEENSR_INS5_IJNSA_ILi8EEESE_EEENS5_IJSE_SB_EEEEEEEvNS4_8identityESY_NSZ_IS11_S13_NSR_INS5_IJSE_S14_EEENS5_IJSB_SE_EEEEEEEvS19_EENS_8epilogue10collective18CollectiveEpilogueINS1F_23Sm100TmaWarpSpecializedILi3ELi2ELi16ELb1ELb0EEEJSF_NS5_IJNSR_ISE_SB_EENSR_INSA_ILi32EEESB_EEEEESG_SH_SG_SH_NS1F_6fusion15FusionCallbacksIS1J_NS1O_17LinearCombinationISG_fSG_fLNS_15FloatRoundStyleE2EEESF_S1N_JEEENS4_5SM1004TMEM4LOAD26SM100_TMEM_LOAD_16dp256b4xESY_NSZ_INS10_ILi2ELi4ELi3EEES13_NSR_INS5_IJS14_S1L_EEENS5_IJS1L_SB_EEEEEEENS4_17SM75_U32x4_LDSM_NENS4_14SM90_TMA_STOREES22_NS4_17SM90_U32x4_STSM_NENS4_39AutoVectorizingCopyWithAssumedAlignmentILi128EEEEEEvvEEEEvNT_6ParamsE --------------------------
	.section	.nv.info._ZN7cutlass13device_kernelINS_4gemm6kernel13GemmUniversalIN4cute5tupleIJiiiiEEENS1_10collective13CollectiveMmaINS1_35MainloopSm100TmaUmmaWarpSpecializedILi13ELi2ELi4ENS5_IJNS4_1CILi1EEESB_SB_EEEEENS5_IJNSA_ILi64EEESE_SE_EEENS_10bfloat16_tENS5_IJlSB_lEEESG_NS5_IJSB_llEEENS4_8TiledMMAINS4_8MMA_AtomIJNS4_20SM100_MMA_F16BF16_SSISG_SG_fLi64ELi64ELNS4_4UMMA5MajorE0ELSN_1ELNSM_7ScaleInE0ELSO_0EEEEEENS4_6LayoutISC_NS5_IJNSA_ILi0EEESS_SS_EEEEENS5_IJNS4_10UnderscoreESV_SV_EEEEENS4_13SM90_TMA_LOADENS4_14ComposedLayoutINS4_7SwizzleILi3ELi4ELi3EEENS4_18smem_ptr_flag_bitsILi16EEENSR_INS5_IJNSA_ILi8EEESE_EEENS5_IJSE_SB_EEEEEEEvNS4_8identityESY_NSZ_IS11_S13_NSR_INS5_IJSE_S14_EEENS5_IJSB_SE_EEEEEEEvS19_EENS_8epilogue10collective18CollectiveEpilogueINS1F_23Sm100TmaWarpSpecializedILi3ELi2ELi16ELb1ELb0EEEJSF_NS5_IJNSR_ISE_SB_EENSR_INSA_ILi32EEESB_EEEEESG_SH_SG_SH_NS1F_6fusion15FusionCallbacksIS1J_NS1O_17LinearCombinationISG_fSG_fLNS_15FloatRoundStyleE2EEESF_S1N_JEEENS4_5SM1004TMEM4LOAD26SM100_TMEM_LOAD_16dp256b4xESY_NSZ_INS10_ILi2ELi4ELi3EEES13_NSR_INS5_IJS14_S1L_EEENS5_IJS1L_SB_EEEEEEENS4_17SM75_U32x4_LDSM_NENS4_14SM90_TMA_STOREES22_NS4_17SM90_U32x4_STSM_NENS4_39AutoVectorizingCopyWithAssumedAlignmentILi128EEEEEEvvEEEEvNT_6ParamsE,"",@"SHT_CUDA_INFO"
	.sectionflags	@""
	.align	4


	//----- nvinfo : EIATTR_CUDA_API_VERSION
	.align		4
        /*0000*/ 	.byte	0x04, 0x37
        /*0002*/ 	.short	(.L_31 - .L_30)
.L_30:
        /*0004*/ 	.word	0x00000082


	//----- nvinfo : EIATTR_KPARAM_INFO
	.align		4
.L_31:
        /*0008*/ 	.byte	0x04, 0x17
        /*000a*/ 	.short	(.L_33 - .L_32)
.L_32:
        /*000c*/ 	.word	0x00000000
        /*0010*/ 	.short	0x0000
        /*0012*/ 	.short	0x0000
        /*0014*/ 	.byte	0x00, 0xf0, 0x01, 0x20


	//----- nvinfo : EIATTR_AT_ENTRY_FRAGMENTS
	.align		4
.L_33:
        /*0018*/ 	.byte	0x04, 0x4f
        /*001a*/ 	.short	(.L_35 - .L_34)


	//   ....[0]....
.L_34:
        /*001c*/ 	.word	0x00000006


	//----- nvinfo : EIATTR_RESERVED_SMEM_USED
	.align		4
.L_35:
        /*0020*/ 	.byte	0x01, 0x41
	.zero		2


	//----- nvinfo : EIATTR_SPARSE_MMA_MASK
	.align		4
        /*0024*/ 	.byte	0x03, 0x50
        /*0026*/ 	.short	0x0000


	//----- nvinfo : EIATTR_TCGEN05_1CTA_USED
	.align		4
        /*0028*/ 	.byte	0x01, 0x51
	.zero		2


	//----- nvinfo : EIATTR_MAXREG_COUNT
	.align		4
        /*002c*/ 	.byte	0x03, 0x1b
        /*002e*/ 	.short	0x00ff


	//----- nvinfo : EIATTR_NUM_BARRIERS
	.align		4
        /*0030*/ 	.byte	0x02, 0x4c
        /*0032*/ 	.byte	0x07
	.zero		1


	//----- nvinfo : EIATTR_EXTERNS
	.align		4
        /*0034*/ 	.byte	0x04, 0x0f
        /*0036*/ 	.short	(.L_37 - .L_36)


	//   ....[0]....
	.align		4
.L_36:
        /*0038*/ 	.word	index@(__assertfail)


	//----- nvinfo : EIATTR_MERCURY_ISA_VERSION
	.align		4
.L_37:
        /*003c*/ 	.byte	0x03, 0x5f
        /*003e*/ 	.short	0x0101


	//----- nvinfo : EIATTR_INT_WARP_WIDE_INSTR_OFFSETS
	.align		4
        /*0040*/ 	.byte	0x04, 0x31
        /*0042*/ 	.short	(.L_39 - .L_38)


	//   ....[0]....
.L_38:
        /*0044*/ 	.word	0x00001ef0


	//   ....[1]....
        /*0048*/ 	.word	0x00003e90


	//   ....[2]....
        /*004c*/ 	.word	0x00003ec0


	//   ....[3]....
        /*0050*/ 	.word	0x00003f10


	//   ....[4]....
        /*0054*/ 	.word	0x000047f0


	//   ....[5]....
        /*0058*/ 	.word	0x00004810


	//   ....[6]....
        /*005c*/ 	.word	0x00004ae0


	//   ....[7]....
        /*0060*/ 	.word	0x00004c10


	//----- nvinfo : EIATTR_COOP_GROUP_MASK_REGIDS
	.align		4
.L_39:
        /*0064*/ 	.byte	0x04, 0x29
        /*0066*/ 	.short	(.L_41 - .L_40)


	//   ....[0]....
.L_40:
        /*0068*/ 	.word	0xffffffff


	//   ....[1]....
        /*006c*/ 	.word	0xffffffff


	//   ....[2]....
        /*0070*/ 	.word	0xffffffff


	//   ....[3]....
        /*0074*/ 	.word	0xffffffff


	//   ....[4]....
        /*0078*/ 	.word	0xffffffff


	//   ....[5]....
        /*007c*/ 	.word	0xffffffff


	//   ....[6]....
        /*0080*/ 	.word	0xffffffff


	//   ....[7]....
        /*0084*/ 	.word	0xffffffff


	//   ....[8]....
        /*0088*/ 	.word	0xffffffff


	//   ....[9]....
        /*008c*/ 	.word	0xffffffff


	//   ....[10]....
        /*0090*/ 	.word	0xffffffff


	//   ....[11]....
        /*0094*/ 	.word	0xffffffff


	//   ....[12]....
        /*0098*/ 	.word	0xffffffff


	//----- nvinfo : EIATTR_COOP_GROUP_INSTR_OFFSETS
	.align		4
.L_41:
        /*009c*/ 	.byte	0x04, 0x28
        /*009e*/ 	.short	(.L_43 - .L_42)


	//   ....[0]....
.L_42:
        /*00a0*/ 	.word	0x00000090


	//   ....[1]....
        /*00a4*/ 	.word	0x000004d0


	//   ....[2]....
        /*00a8*/ 	.word	0x00000790


	//   ....[3]....
        /*00ac*/ 	.word	0x00000910


	//   ....[4]....
        /*00b0*/ 	.word	0x00000a10


	//   ....[5]....
        /*00b4*/ 	.word	0x00000b80


	//   ....[6]....
        /*00b8*/ 	.word	0x00000d20


	//   ....[7]....
        /*00bc*/ 	.word	0x00001dd0


	//   ....[8]....
        /*00c0*/ 	.word	0x000030c0


	//   ....[9]....
        /*00c4*/ 	.word	0x000032d0


	//   ....[10]....
        /*00c8*/ 	.word	0x00003300


	//   ....[11]....
        /*00cc*/ 	.word	0x00003d80


	//   ....[12]....
        /*00d0*/ 	.word	0x00003fb0


	//----- nvinfo : EIATTR_VRC_CTA_INIT_COUNT
	.align		4
.L_43:
        /*00d4*/ 	.byte	0x02, 0x4a
        /*00d6*/ 	.byte	0x80
	.zero		1


	//----- nvinfo : EIATTR_SYSCALL_OFFSETS
	.align		4
        /*00d8*/ 	.byte	0x04, 0x46
        /*00da*/ 	.short	(.L_45 - .L_44)


	//   ....[0]....
.L_44:
        /*00dc*/ 	.word	0x000057f0


	//   ....[1]....
        /*00e0*/ 	.word	0x000058e0


	//   ....[2]....
        /*00e4*/ 	.word	0x000060c0


	//   ....[3]....
        /*00e8*/ 	.word	0x00006a00


	//----- nvinfo : EIATTR_MBARRIER_INSTR_OFFSETS
	.align		4
.L_45:
        /*00ec*/ 	.byte	0x04, 0x39
        /*00ee*/ 	.short	(.L_47 - .L_46)


	//   ....[0]....
.L_46:
        /*00f0*/ 	.word	0x000005d0
        /*00f4*/ 	.word	0x000000ff
        /*00f8*/ 	.word	0x00000000
        /*00fc*/ 	.short	0x0100
        /*00fe*/ 	.byte	0x05
	.zero		1


	//   ....[1]....
        /*0100*/ 	.word	0x000005e0
        /*0104*/ 	.word	0x000000ff
        /*0108*/ 	.word	0x00000068
        /*010c*/ 	.short	0x0100
        /*010e*/ 	.byte	0x05
	.zero		1


	//   ....[2]....
        /*0110*/ 	.word	0x000005f0
        /*0114*/ 	.word	0x000000ff
        /*0118*/ 	.word	0x00000008
        /*011c*/ 	.short	0x0100
        /*011e*/ 	.byte	0x05
	.zero		1


	//   ....[3]....
        /*0120*/ 	.word	0x00000600
        /*0124*/ 	.word	0x000000ff
        /*0128*/ 	.word	0x00000070
        /*012c*/ 	.short	0x0100
        /*012e*/ 	.byte	0x05
	.zero		1


	//   ....[4]....
        /*0130*/ 	.word	0x00000610
        /*0134*/ 	.word	0x000000ff
        /*0138*/ 	.word	0x00000010
        /*013c*/ 	.short	0x0100
        /*013e*/ 	.byte	0x05
	.zero		1


	//   ....[5]....
        /*0140*/ 	.word	0x00000620
        /*0144*/ 	.word	0x000000ff
        /*0148*/ 	.word	0x00000078
        /*014c*/ 	.short	0x0100
        /*014e*/ 	.byte	0x05
	.zero		1


	//   ....[6]....
        /*0150*/ 	.word	0x00000630
        /*0154*/ 	.word	0x000000ff
        /*0158*/ 	.word	0x00000018
        /*015c*/ 	.short	0x0100
        /*015e*/ 	.byte	0x05
	.zero		1


	//   ....[7]....
        /*0160*/ 	.word	0x00000640
        /*0164*/ 	.word	0x000000ff
        /*0168*/ 	.word	0x00000080
        /*016c*/ 	.short	0x0100
        /*016e*/ 	.byte	0x05
	.zero		1


	//   ....[8]....
        /*0170*/ 	.word	0x00000650
        /*0174*/ 	.word	0x000000ff
        /*0178*/ 	.word	0x00000020
        /*017c*/ 	.short	0x0100
        /*017e*/ 	.byte	0x05
	.zero		1


	//   ....[9]....
        /*0180*/ 	.word	0x00000660
        /*0184*/ 	.word	0x000000ff
        /*0188*/ 	.word	0x00000088
        /*018c*/ 	.short	0x0100
        /*018e*/ 	.byte	0x05
	.zero		1


	//   ....[10]....
        /*0190*/ 	.word	0x00000670
        /*0194*/ 	.word	0x000000ff
        /*0198*/ 	.word	0x00000028
        /*019c*/ 	.short	0x0100
        /*019e*/ 	.byte	0x05
	.zero		1


	//   ....[11]....
        /*01a0*/ 	.word	0x00000680
        /*01a4*/ 	.word	0x000000ff
        /*01a8*/ 	.word	0x00000090
        /*01ac*/ 	.short	0x0100
        /*01ae*/ 	.byte	0x05
	.zero		1


	//   ....[12]....
        /*01b0*/ 	.word	0x00000690
        /*01b4*/ 	.word	0x000000ff
        /*01b8*/ 	.word	0x00000030
        /*01bc*/ 	.short	0x0100
        /*01be*/ 	.byte	0x05
	.zero		1


	//   ....[13]....
        /*01c0*/ 	.word	0x000006a0
        /*01c4*/ 	.word	0x000000ff
        /*01c8*/ 	.word	0x00000098
        /*01cc*/ 	.short	0x0100
        /*01ce*/ 	.byte	0x05
	.zero		1


	//   ....[14]....
        /*01d0*/ 	.word	0x000006b0
        /*01d4*/ 	.word	0x000000ff
        /*01d8*/ 	.word	0x00000038
        /*01dc*/ 	.short	0x0100
        /*01de*/ 	.byte	0x05
	.zero		1


	//   ....[15]....
        /*01e0*/ 	.word	0x000006c0
        /*01e4*/ 	.word	0x000000ff
        /*01e8*/ 	.word	0x000000a0
        /*01ec*/ 	.short	0x0100
        /*01ee*/ 	.byte	0x05
	.zero		1


	//   ....[16]....
        /*01f0*/ 	.word	0x000006d0
        /*01f4*/ 	.word	0x000000ff
        /*01f8*/ 	.word	0x00000040
        /*01fc*/ 	.short	0x0100
        /*01fe*/ 	.byte	0x05
	.zero		1


	//   ....[17]....
        /*0200*/ 	.word	0x000006e0
        /*0204*/ 	.word	0x000000ff
        /*0208*/ 	.word	0x000000a8
        /*020c*/ 	.short	0x0100
        /*020e*/ 	.byte	0x05
	.zero		1


	//   ....[18]....
        /*0210*/ 	.word	0x000006f0
        /*0214*/ 	.word	0x000000ff
        /*0218*/ 	.word	0x00000048
        /*021c*/ 	.short	0x0100
        /*021e*/ 	.byte	0x05
	.zero		1


	//   ....[19]....
        /*0220*/ 	.word	0x00000700
        /*0224*/ 	.word	0x000000ff
        /*0228*/ 	.word	0x000000b0
        /*022c*/ 	.short	0x0100
        /*022e*/ 	.byte	0x05
	.zero		1


	//   ....[20]....
        /*0230*/ 	.word	0x00000710
        /*0234*/ 	.word	0x000000ff
        /*0238*/ 	.word	0x00000050
        /*023c*/ 	.short	0x0100
        /*023e*/ 	.byte	0x05
	.zero		1


	//   ....[21]....
        /*0240*/ 	.word	0x00000720
        /*0244*/ 	.word	0x000000ff
        /*0248*/ 	.word	0x000000b8
        /*024c*/ 	.short	0x0100
        /*024e*/ 	.byte	0x05
	.zero		1


	//   ....[22]....
        /*0250*/ 	.word	0x00000730
        /*0254*/ 	.word	0x000000ff
        /*0258*/ 	.word	0x00000058
        /*025c*/ 	.short	0x0100
        /*025e*/ 	.byte	0x05
	.zero		1


	//   ....[23]....
        /*0260*/ 	.word	0x00000740
        /*0264*/ 	.word	0x000000ff
        /*0268*/ 	.word	0x000000c0
        /*026c*/ 	.short	0x0100
        /*026e*/ 	.byte	0x05
	.zero		1


	//   ....[24]....
        /*0270*/ 	.word	0x00000750
        /*0274*/ 	.word	0x000000ff
        /*0278*/ 	.word	0x00000060
        /*027c*/ 	.short	0x0100
        /*027e*/ 	.byte	0x05
	.zero		1


	//   ....[25]....
        /*0280*/ 	.word	0x00000760
        /*0284*/ 	.word	0x000000ff
        /*0288*/ 	.word	0x000000c8
        /*028c*/ 	.short	0x0100
        /*028e*/ 	.byte	0x05
	.zero		1


	//   ....[26]....
        /*0290*/ 	.word	0x000008a0
        /*0294*/ 	.word	0x000000ff
        /*0298*/ 	.word	0x000000d0
        /*029c*/ 	.short	0x0100
        /*029e*/ 	.byte	0x07
	.zero		1


	//   ....[27]....
        /*02a0*/ 	.word	0x000008b0
        /*02a4*/ 	.word	0x000000ff
        /*02a8*/ 	.word	0x000000e8
        /*02ac*/ 	.short	0x0100
        /*02ae*/ 	.byte	0x07
	.zero		1


	//   ....[28]....
        /*02b0*/ 	.word	0x000008c0
        /*02b4*/ 	.word	0x000000ff
        /*02b8*/ 	.word	0x000000d8
        /*02bc*/ 	.short	0x0100
        /*02be*/ 	.byte	0x07
	.zero		1


	//   ....[29]....
        /*02c0*/ 	.word	0x000008d0
        /*02c4*/ 	.word	0x000000ff
        /*02c8*/ 	.word	0x000000f0
        /*02cc*/ 	.short	0x0100
        /*02ce*/ 	.byte	0x07
	.zero		1


	//   ....[30]....
        /*02d0*/ 	.word	0x000008e0
        /*02d4*/ 	.word	0x000000ff
        /*02d8*/ 	.word	0x000000e0
        /*02dc*/ 	.short	0x0100
        /*02de*/ 	.byte	0x07
	.zero		1


	//   ....[31]....
        /*02e0*/ 	.word	0x000008f0
        /*02e4*/ 	.word	0x000000ff
        /*02e8*/ 	.word	0x000000f8
        /*02ec*/ 	.short	0x0100
        /*02ee*/ 	.byte	0x07
	.zero		1


	//   ....[32]....
        /*02f0*/ 	.word	0x000009e0
        /*02f4*/ 	.word	0x000000ff
        /*02f8*/ 	.word	0x00000100
        /*02fc*/ 	.short	0x0100
        /*02fe*/ 	.byte	0x05
	.zero		1


	//   ....[33]....
        /*0300*/ 	.word	0x000009f0
        /*0304*/ 	.word	0x000000ff
        /*0308*/ 	.word	0x00000108
        /*030c*/ 	.short	0x0100
        /*030e*/ 	.byte	0x05
	.zero		1


	//   ....[34]....
        /*0310*/ 	.word	0x00000b30
        /*0314*/ 	.word	0x000000ff
        /*0318*/ 	.word	0x00000110
        /*031c*/ 	.short	0x0100
        /*031e*/ 	.byte	0x05
	.zero		1


	//   ....[35]....
        /*0320*/ 	.word	0x00000b40
        /*0324*/ 	.word	0x000000ff
        /*0328*/ 	.word	0x00000120
        /*032c*/ 	.short	0x0100
        /*032e*/ 	.byte	0x05
	.zero		1


	//   ....[36]....
        /*0330*/ 	.word	0x00000b50
        /*0334*/ 	.word	0x000000ff
        /*0338*/ 	.word	0x00000118
        /*033c*/ 	.short	0x0100
        /*033e*/ 	.byte	0x05
	.zero		1


	//   ....[37]....
        /*0340*/ 	.word	0x00000b60
        /*0344*/ 	.word	0x000000ff
        /*0348*/ 	.word	0x00000128
        /*034c*/ 	.short	0x0100
        /*034e*/ 	.byte	0x05
	.zero		1


	//   ....[38]....
        /*0350*/ 	.word	0x00000c90
        /*0354*/ 	.word	0x000000ff
        /*0358*/ 	.word	0x00000130
        /*035c*/ 	.short	0x0100
        /*035e*/ 	.byte	0x07
	.zero		1


	//   ....[39]....
        /*0360*/ 	.word	0x00000ca0
        /*0364*/ 	.word	0x000000ff
        /*0368*/ 	.word	0x00000150
        /*036c*/ 	.short	0x0100
        /*036e*/ 	.byte	0x07
	.zero		1


	//   ....[40]....
        /*0370*/ 	.word	0x00000cb0
        /*0374*/ 	.word	0x000000ff
        /*0378*/ 	.word	0x00000138
        /*037c*/ 	.short	0x0100
        /*037e*/ 	.byte	0x07
	.zero		1


	//   ....[41]....
        /*0380*/ 	.word	0x00000cc0
        /*0384*/ 	.word	0x000000ff
        /*0388*/ 	.word	0x00000158
        /*038c*/ 	.short	0x0100
        /*038e*/ 	.byte	0x07
	.zero		1


	//   ....[42]....
        /*0390*/ 	.word	0x00000cd0
        /*0394*/ 	.word	0x000000ff
        /*0398*/ 	.word	0x00000140
        /*039c*/ 	.short	0x0100
        /*039e*/ 	.byte	0x07
	.zero		1


	//   ....[43]....
        /*03a0*/ 	.word	0x00000ce0
        /*03a4*/ 	.word	0x000000ff
        /*03a8*/ 	.word	0x00000160
        /*03ac*/ 	.short	0x0100
        /*03ae*/ 	.byte	0x07
	.zero		1


	//   ....[44]....
        /*03b0*/ 	.word	0x00000cf0
        /*03b4*/ 	.word	0x000000ff
        /*03b8*/ 	.word	0x00000148
        /*03bc*/ 	.short	0x0100
        /*03be*/ 	.byte	0x07
	.zero		1


	//   ....[45]....
        /*03c0*/ 	.word	0x00000d00
        /*03c4*/ 	.word	0x000000ff
        /*03c8*/ 	.word	0x00000168
        /*03cc*/ 	.short	0x0100
        /*03ce*/ 	.byte	0x07
	.zero		1


	//   ....[46]....
        /*03d0*/ 	.word	0x00000df0
        /*03d4*/ 	.word	0x000000ff
        /*03d8*/ 	.word	0x00000170
        /*03dc*/ 	.short	0x0100
        /*03de*/ 	.byte	0x05
	.zero		1


	//   ....[47]....
        /*03e0*/ 	.word	0x00000e00
        /*03e4*/ 	.word	0x000000ff
        /*03e8*/ 	.word	0x00000180
        /*03ec*/ 	.short	0x0100
        /*03ee*/ 	.byte	0x05
	.zero		1


	//   ....[48]....
        /*03f0*/ 	.word	0x00000e10
        /*03f4*/ 	.word	0x000000ff
        /*03f8*/ 	.word	0x00000178
        /*03fc*/ 	.short	0x0100
        /*03fe*/ 	.byte	0x05
	.zero		1


	//   ....[49]....
        /*0400*/ 	.word	0x00000e20
        /*0404*/ 	.word	0x000000ff
        /*0408*/ 	.word	0x00000188
        /*040c*/ 	.short	0x0100
        /*040e*/ 	.byte	0x05
	.zero		1


	//   ....[50]....
        /*0410*/ 	.word	0x000016f0
        /*0414*/ 	.word	0x00000002
        /*0418*/ 	.word	0x00000180
        /*041c*/ 	.short	0x010a
        /*041e*/ 	.byte	0xff
	.zero		1


	//   ....[51]....
        /*0420*/ 	.word	0x00001720
        /*0424*/ 	.word	0x00000002
        /*0428*/ 	.word	0x00000170
        /*042c*/ 	.short	0x0101
        /*042e*/ 	.byte	0xff
	.zero		1


	//   ....[52]....
        /*0430*/ 	.word	0x000017f0
        /*0434*/ 	.word	0x000000ff
        /*0438*/ 	.word	0x00000068
        /*043c*/ 	.short	0x010a
        /*043e*/ 	.byte	0x08
	.zero		1


	//   ....[53]....
        /*0440*/ 	.word	0x00001890
        /*0444*/ 	.word	0x000000ff
        /*0448*/ 	.word	0x00000068
        /*044c*/ 	.short	0x010a
        /*044e*/ 	.byte	0x21
	.zero		1


	//   ....[54]....
        /*0450*/ 	.word	0x000019f0
        /*0454*/ 	.word	0x000000ff
        /*0458*/ 	.word	0x00000068
        /*045c*/ 	.short	0x010a
        /*045e*/ 	.byte	0x08
	.zero		1


	//   ....[55]....
        /*0460*/ 	.word	0x00001ae0
        /*0464*/ 	.word	0x000000ff
        /*0468*/ 	.word	0x00000108
        /*046c*/ 	.short	0x0101
        /*046e*/ 	.byte	0x04
	.zero		1


	//   ....[56]....
        /*0470*/ 	.word	0x00001b00
        /*0474*/ 	.word	0x000000ff
        /*0478*/ 	.word	0x00000068
        /*047c*/ 	.short	0x010a
        /*047e*/ 	.byte	0x08
	.zero		1


	//   ....[57]....
        /*0480*/ 	.word	0x00001b80
        /*0484*/ 	.word	0x000000ff
        /*0488*/ 	.word	0x00000068
        /*048c*/ 	.short	0x010a
        /*048e*/ 	.byte	0x11
	.zero		1


	//   ....[58]....
        /*0490*/ 	.word	0x00001ce0
        /*0494*/ 	.word	0x000000ff
        /*0498*/ 	.word	0x00000068
        /*049c*/ 	.short	0x010a
        /*049e*/ 	.byte	0x08
	.zero		1


	//   ....[59]....
        /*04a0*/ 	.word	0x00001e00
        /*04a4*/ 	.word	0x00000002
        /*04a8*/ 	.word	0x00000110
        /*04ac*/ 	.short	0x010a
        /*04ae*/ 	.byte	0xff
	.zero		1


	//   ....[60]....
        /*04b0*/ 	.word	0x00001ec0
        /*04b4*/ 	.word	0x00000002
        /*04b8*/ 	.word	0x00000000
        /*04bc*/ 	.short	0x0101
        /*04be*/ 	.byte	0xff
	.zero		1


	//   ....[61]....
        /*04c0*/ 	.word	0x00002420
        /*04c4*/ 	.word	0x000000ff
        /*04c8*/ 	.word	0x00000000
        /*04cc*/ 	.short	0x010a
        /*04ce*/ 	.byte	0x05
	.zero		1


	//   ....[62]....
        /*04d0*/ 	.word	0x000024b0
        /*04d4*/ 	.word	0x000000ff
        /*04d8*/ 	.word	0x00000000
        /*04dc*/ 	.short	0x010a
        /*04de*/ 	.byte	0x05
	.zero		1


	//   ....[63]....
        /*04e0*/ 	.word	0x00002540
        /*04e4*/ 	.word	0x000000ff
        /*04e8*/ 	.word	0x00000000
        /*04ec*/ 	.short	0x010a
        /*04ee*/ 	.byte	0x05
	.zero		1


	//   ....[64]....
        /*04f0*/ 	.word	0x000025d0
        /*04f4*/ 	.word	0x000000ff
        /*04f8*/ 	.word	0x00000000
        /*04fc*/ 	.short	0x010a
        /*04fe*/ 	.byte	0x05
	.zero		1


	//   ....[65]....
        /*0500*/ 	.word	0x00002660
        /*0504*/ 	.word	0x000000ff
        /*0508*/ 	.word	0x00000000
        /*050c*/ 	.short	0x010a
        /*050e*/ 	.byte	0x05
	.zero		1


	//   ....[66]....
        /*0510*/ 	.word	0x000026f0
        /*0514*/ 	.word	0x000000ff
        /*0518*/ 	.word	0x00000000
        /*051c*/ 	.short	0x010a
        /*051e*/ 	.byte	0x05
	.zero		1


	//   ....[67]....
        /*0520*/ 	.word	0x00002780
        /*0524*/ 	.word	0x000000ff
        /*0528*/ 	.word	0x00000000
        /*052c*/ 	.short	0x010a
        /*052e*/ 	.byte	0x05
	.zero		1


	//   ....[68]....
        /*0530*/ 	.word	0x00002810
        /*0534*/ 	.word	0x000000ff
        /*0538*/ 	.word	0x00000000
        /*053c*/ 	.short	0x010a
        /*053e*/ 	.byte	0x05
	.zero		1


	//   ....[69]....
        /*0540*/ 	.word	0x000028a0
        /*0544*/ 	.word	0x000000ff
        /*0548*/ 	.word	0x00000000
        /*054c*/ 	.short	0x010a
        /*054e*/ 	.byte	0x05
	.zero		1


	//   ....[70]....
        /*0550*/ 	.word	0x00002930
        /*0554*/ 	.word	0x000000ff
        /*0558*/ 	.word	0x00000000
        /*055c*/ 	.short	0x010a
        /*055e*/ 	.byte	0x05
	.zero		1


	//   ....[71]....
        /*0560*/ 	.word	0x000029c0
        /*0564*/ 	.word	0x000000ff
        /*0568*/ 	.word	0x00000000
        /*056c*/ 	.short	0x010a
        /*056e*/ 	.byte	0x05
	.zero		1


	//   ....[72]....
        /*0570*/ 	.word	0x00002a50
        /*0574*/ 	.word	0x000000ff
        /*0578*/ 	.word	0x00000000
        /*057c*/ 	.short	0x010a
        /*057e*/ 	.byte	0x05
	.zero		1


	//   ....[73]....
        /*0580*/ 	.word	0x00002af0
        /*0584*/ 	.word	0x00000000
        /*0588*/ 	.word	0x00000000
        /*058c*/ 	.short	0x010a
        /*058e*/ 	.byte	0xff
	.zero		1


	//   ....[74]....
        /*0590*/ 	.word	0x00002c10
        /*0594*/ 	.word	0x00000000
        /*0598*/ 	.word	0x00000170
        /*059c*/ 	.short	0x010a
        /*059e*/ 	.byte	0xff
	.zero		1


	//   ....[75]....
        /*05a0*/ 	.word	0x00002c80
        /*05a4*/ 	.word	0x00000000
        /*05a8*/ 	.word	0x00000000
        /*05ac*/ 	.short	0x0101
        /*05ae*/ 	.byte	0xff
	.zero		1


	//   ....[76]....
        /*05b0*/ 	.word	0x00002ca0
        /*05b4*/ 	.word	0x000000ff
        /*05b8*/ 	.word	0x00000120
        /*05bc*/ 	.short	0x010a
        /*05be*/ 	.byte	0x05
	.zero		1


	//   ....[77]....
        /*05c0*/ 	.word	0x00002dc0
        /*05c4*/ 	.word	0x00000000
        /*05c8*/ 	.word	0x00000110
        /*05cc*/ 	.short	0x010a
        /*05ce*/ 	.byte	0xff
	.zero		1


	//   ....[78]....
        /*05d0*/ 	.word	0x00002ec0
        /*05d4*/ 	.word	0x00000000
        /*05d8*/ 	.word	0x00000000
        /*05dc*/ 	.short	0x0101
        /*05de*/ 	.byte	0xff
	.zero		1


	//   ....[79]....
        /*05e0*/ 	.word	0x00002f50
        /*05e4*/ 	.word	0x000000ff
        /*05e8*/ 	.word	0x00000120
        /*05ec*/ 	.short	0x0106
        /*05ee*/ 	.byte	0x05
	.zero		1


	//   ....[80]....
        /*05f0*/ 	.word	0x00002f70
        /*05f4*/ 	.word	0x000000ff
        /*05f8*/ 	.word	0x00000120
        /*05fc*/ 	.short	0x010a
        /*05fe*/ 	.byte	0x05
	.zero		1


	//   ....[81]....
        /*0600*/ 	.word	0x00003000
        /*0604*/ 	.word	0x000000ff
        /*0608*/ 	.word	0x00000120
        /*060c*/ 	.short	0x0106
        /*060e*/ 	.byte	0x04
	.zero		1


	//   ....[82]....
        /*0610*/ 	.word	0x00003040
        /*0614*/ 	.word	0x00000000
        /*0618*/ 	.word	0x00000120
        /*061c*/ 	.short	0x010a
        /*061e*/ 	.byte	0xff
	.zero		1


	//   ....[83]....
        /*0620*/ 	.word	0x00003570
        /*0624*/ 	.word	0x00000000
        /*0628*/ 	.word	0x00000110
        /*062c*/ 	.short	0x010a
        /*062e*/ 	.byte	0xff
	.zero		1


	//   ....[84]....
        /*0630*/ 	.word	0x00003670
        /*0634*/ 	.word	0x00000003
        /*0638*/ 	.word	0x00000000
        /*063c*/ 	.short	0x0101
        /*063e*/ 	.byte	0xff
	.zero		1


	//   ....[85]....
        /*0640*/ 	.word	0x00003680
        /*0644*/ 	.word	0x000000ff
        /*0648*/ 	.word	0x00000000
        /*064c*/ 	.short	0x010a
        /*064e*/ 	.byte	0x06
	.zero		1


	//   ....[86]....
        /*0650*/ 	.word	0x00003700
        /*0654*/ 	.word	0x000000ff
        /*0658*/ 	.word	0x00000150
        /*065c*/ 	.short	0x010a
        /*065e*/ 	.byte	0x07
	.zero		1


	//   ....[87]....
        /*0660*/ 	.word	0x000037e0
        /*0664*/ 	.word	0x000000ff
        /*0668*/ 	.word	0x00000000
        /*066c*/ 	.short	0x010a
        /*066e*/ 	.byte	0x06
	.zero		1


	//   ....[88]....
        /*0670*/ 	.word	0x00003910
        /*0674*/ 	.word	0x000000ff
        /*0678*/ 	.word	0x00000000
        /*067c*/ 	.short	0x010a
        /*067e*/ 	.byte	0x1a
	.zero		1


	//   ....[89]....
        /*0680*/ 	.word	0x00003bb0
        /*0684*/ 	.word	0x000000ff
        /*0688*/ 	.word	0x00000000
        /*068c*/ 	.short	0x010a
        /*068e*/ 	.byte	0x06
	.zero		1


	//   ....[90]....
        /*0690*/ 	.word	0x00003c40
        /*0694*/ 	.word	0x000000ff
        /*0698*/ 	.word	0x00000000
        /*069c*/ 	.short	0x010a
        /*069e*/ 	.byte	0x06
	.zero		1


	//   ....[91]....
        /*06a0*/ 	.word	0x00003cd0
        /*06a4*/ 	.word	0x000000ff
        /*06a8*/ 	.word	0x00000000
        /*06ac*/ 	.short	0x010a
        /*06ae*/ 	.byte	0x06
	.zero		1


	//   ....[92]....
        /*06b0*/ 	.word	0x00003d60
        /*06b4*/ 	.word	0x000000ff
        /*06b8*/ 	.word	0x00000000
        /*06bc*/ 	.short	0x010a
        /*06be*/ 	.byte	0x07
	.zero		1


	//   ....[93]....
        /*06c0*/ 	.word	0x00004190
        /*06c4*/ 	.word	0x00000000
        /*06c8*/ 	.word	0x00000110
        /*06cc*/ 	.short	0x010a
        /*06ce*/ 	.byte	0xff
	.zero		1


	//   ....[94]....
        /*06d0*/ 	.word	0x00004250
        /*06d4*/ 	.word	0x00000000
        /*06d8*/ 	.word	0x00000000
        /*06dc*/ 	.short	0x0101
        /*06de*/ 	.byte	0xff
	.zero		1


	//   ....[95]....
        /*06e0*/ 	.word	0x00004570
        /*06e4*/ 	.word	0x000000ff
        /*06e8*/ 	.word	0x00000108
        /*06ec*/ 	.short	0x010a
        /*06ee*/ 	.byte	0x07
	.zero		1


	//   ....[96]....
        /*06f0*/ 	.word	0x00004790
        /*06f4*/ 	.word	0x000000ff
        /*06f8*/ 	.word	0x000000e8
        /*06fc*/ 	.short	0x010a
        /*06fe*/ 	.byte	0x0f
	.zero		1


	//   ....[97]....
        /*0700*/ 	.word	0x00004990
        /*0704*/ 	.word	0x000000ff
        /*0708*/ 	.word	0x000000d0
        /*070c*/ 	.short	0x010b
        /*070e*/ 	.byte	0x0f
	.zero		1


	//   ....[98]....
        /*0710*/ 	.word	0x000049e0
        /*0714*/ 	.word	0x000000ff
        /*0718*/ 	.word	0x00000000
        /*071c*/ 	.short	0x0101
        /*071e*/ 	.byte	0x10
	.zero		1


	//   ....[99]....
        /*0720*/ 	.word	0x00004a20
        /*0724*/ 	.word	0x000000ff
        /*0728*/ 	.word	0x000000e8
        /*072c*/ 	.short	0x010a
        /*072e*/ 	.byte	0x0d
	.zero		1


	//   ....[100]....
        /*0730*/ 	.word	0x00004c60
        /*0734*/ 	.word	0x000000ff
        /*0738*/ 	.word	0x000000d0
        /*073c*/ 	.short	0x010b
        /*073e*/ 	.byte	0x0d
	.zero		1


	//   ....[101]....
        /*0740*/ 	.word	0x00004cd0
        /*0744*/ 	.word	0x000000ff
        /*0748*/ 	.word	0x00000000
        /*074c*/ 	.short	0x0101
        /*074e*/ 	.byte	0x0f
	.zero		1


	//   ....[102]....
        /*0750*/ 	.word	0x00004d20
        /*0754*/ 	.word	0x000000ff
        /*0758*/ 	.word	0x00000000
        /*075c*/ 	.short	0x010a
        /*075e*/ 	.byte	0x04
	.zero		1


	//   ....[103]....
        /*0760*/ 	.word	0x00004db0
        /*0764*/ 	.word	0x000000ff
        /*0768*/ 	.word	0x00000000
        /*076c*/ 	.short	0x010a
        /*076e*/ 	.byte	0x04
	.zero		1


	//   ....[104]....
        /*0770*/ 	.word	0x00004e50
        /*0774*/ 	.word	0x00000000
        /*0778*/ 	.word	0x00000000
        /*077c*/ 	.short	0x010a
        /*077e*/ 	.byte	0xff
	.zero		1


	//   ....[105]....
        /*0780*/ 	.word	0x000051c0
        /*0784*/ 	.word	0x00000000
        /*0788*/ 	.word	0x00000110
        /*078c*/ 	.short	0x010a
        /*078e*/ 	.byte	0xff
	.zero		1


	//   ....[106]....
        /*0790*/ 	.word	0x000052d0
        /*0794*/ 	.word	0x00000000
        /*0798*/ 	.word	0x00000000
        /*079c*/ 	.short	0x0101
        /*079e*/ 	.byte	0xff
	.zero		1


	//   ....[107]....
        /*07a0*/ 	.word	0x00005ce0
        /*07a4*/ 	.word	0x00000002
        /*07a8*/ 	.word	0x000000d0
        /*07ac*/ 	.short	0x010a
        /*07ae*/ 	.byte	0xff
	.zero		1


	//   ....[108]....
        /*07b0*/ 	.word	0x00005d20
        /*07b4*/ 	.word	0x0000002c
        /*07b8*/ 	.word	0x00000130
        /*07bc*/ 	.short	0x010a
        /*07be*/ 	.byte	0xff
	.zero		1


	//   ....[109]....
        /*07c0*/ 	.word	0x00005e10
        /*07c4*/ 	.word	0x00000002
        /*07c8*/ 	.word	0x000000d0
        /*07cc*/ 	.short	0x010a
        /*07ce*/ 	.byte	0xff
	.zero		1


	//   ....[110]....
        /*07d0*/ 	.word	0x00005fa0
        /*07d4*/ 	.word	0x0000002c
        /*07d8*/ 	.word	0x00000130
        /*07dc*/ 	.short	0x010a
        /*07de*/ 	.byte	0xff
	.zero		1


	//   ....[111]....
        /*07e0*/ 	.word	0x00006760
        /*07e4*/ 	.word	0x00000000
        /*07e8*/ 	.word	0x00000000
        /*07ec*/ 	.short	0x0101
        /*07ee*/ 	.byte	0xff
	.zero		1


	//   ....[112]....
        /*07f0*/ 	.word	0x00006770
        /*07f4*/ 	.word	0x00000002
        /*07f8*/ 	.word	0x000000d0
        /*07fc*/ 	.short	0x010a
        /*07fe*/ 	.byte	0xff
	.zero		1


	//   ....[113]....
        /*0800*/ 	.word	0x00006830
        /*0804*/ 	.word	0x00000002
        /*0808*/ 	.word	0x000000d0
        /*080c*/ 	.short	0x010a
        /*080e*/ 	.byte	0xff
	.zero		1


	//   ....[114]....
        /*0810*/ 	.word	0x00006b90
        /*0814*/ 	.word	0x000000ff
        /*0818*/ 	.word	0x00000000
        /*081c*/ 	.short	0x0101
        /*081e*/ 	.byte	0x05
	.zero		1


	//   ....[115]....
        /*0820*/ 	.word	0x00007120
        /*0824*/ 	.word	0x00000000
        /*0828*/ 	.word	0x00000000
        /*082c*/ 	.short	0x0101
        /*082e*/ 	.byte	0xff
	.zero		1


	//   ....[116]....
        /*0830*/ 	.word	0x00007390
        /*0834*/ 	.word	0x000000ff
        /*0838*/ 	.word	0x00000000
        /*083c*/ 	.short	0x0101
        /*083e*/ 	.byte	0x04
	.zero		1


	//   ....[117]....
        /*0840*/ 	.word	0x000073b0
        /*0844*/ 	.word	0x00000002
        /*0848*/ 	.word	0x00000180
        /*084c*/ 	.short	0x010a
        /*084e*/ 	.byte	0xff
	.zero		1


	//   ....[118]....
        /*0850*/ 	.word	0x00007410
        /*0854*/ 	.word	0x00000002
        /*0858*/ 	.word	0x00000068
        /*085c*/ 	.short	0x010a
        /*085e*/ 	.byte	0xff
	.zero		1


	//   ....[119]....
        /*0860*/ 	.word	0x00007470
        /*0864*/ 	.word	0x00000002
        /*0868*/ 	.word	0x00000068
        /*086c*/ 	.short	0x010a
        /*086e*/ 	.byte	0xff
	.zero		1


	//   ....[120]....
        /*0870*/ 	.word	0x000074c0
        /*0874*/ 	.word	0x00000002
        /*0878*/ 	.word	0x00000110
        /*087c*/ 	.short	0x010a
        /*087e*/ 	.byte	0xff
	.zero		1


	//   ....[121]....
        /*0880*/ 	.word	0x00007520
        /*0884*/ 	.word	0x00000000
        /*0888*/ 	.word	0x00000000
        /*088c*/ 	.short	0x010a
        /*088e*/ 	.byte	0xff
	.zero		1


	//   ....[122]....
        /*0890*/ 	.word	0x00007580
        /*0894*/ 	.word	0x00000000
        /*0898*/ 	.word	0x00000000
        /*089c*/ 	.short	0x010a
        /*089e*/ 	.byte	0xff
	.zero		1


	//   ....[123]....
        /*08a0*/ 	.word	0x000075e0
        /*08a4*/ 	.word	0x00000000
        /*08a8*/ 	.word	0x00000000
        /*08ac*/ 	.short	0x010a
        /*08ae*/ 	.byte	0xff
	.zero		1


	//   ....[124]....
        /*08b0*/ 	.word	0x00007640
        /*08b4*/ 	.word	0x00000000
        /*08b8*/ 	.word	0x00000000
        /*08bc*/ 	.short	0x010a
        /*08be*/ 	.byte	0xff
	.zero		1


	//   ....[125]....
        /*08c0*/ 	.word	0x000076a0
        /*08c4*/ 	.word	0x00000000
        /*08c8*/ 	.word	0x00000000
        /*08cc*/ 	.short	0x010a
        /*08ce*/ 	.byte	0xff
	.zero		1


	//   ....[126]....
        /*08d0*/ 	.word	0x00007700
        /*08d4*/ 	.word	0x00000000
        /*08d8*/ 	.word	0x00000000
        /*08dc*/ 	.short	0x010a
        /*08de*/ 	.byte	0xff
	.zero		1


	//   ....[127]....
        /*08e0*/ 	.word	0x00007760
        /*08e4*/ 	.word	0x00000000
        /*08e8*/ 	.word	0x00000000
        /*08ec*/ 	.short	0x010a
        /*08ee*/ 	.byte	0xff
	.zero		1


	//   ....[128]....
        /*08f0*/ 	.word	0x000077c0
        /*08f4*/ 	.word	0x00000000
        /*08f8*/ 	.word	0x00000000
        /*08fc*/ 	.short	0x010a
        /*08fe*/ 	.byte	0xff
	.zero		1


	//   ....[129]....
        /*0900*/ 	.word	0x00007820
        /*0904*/ 	.word	0x00000000
        /*0908*/ 	.word	0x00000000
        /*090c*/ 	.short	0x010a
        /*090e*/ 	.byte	0xff
	.zero		1


	//   ....[130]....
        /*0910*/ 	.word	0x00007880
        /*0914*/ 	.word	0x00000000
        /*0918*/ 	.word	0x00000000
        /*091c*/ 	.short	0x010a
        /*091e*/ 	.byte	0xff
	.zero		1


	//   ....[131]....
        /*0920*/ 	.word	0x000078e0
        /*0924*/ 	.word	0x00000000
        /*0928*/ 	.word	0x00000000
        /*092c*/ 	.short	0x010a
        /*092e*/ 	.byte	0xff
	.zero		1


	//   ....[132]....
        /*0930*/ 	.word	0x00007940
        /*0934*/ 	.word	0x00000000
        /*0938*/ 	.word	0x00000000
        /*093c*/ 	.short	0x010a
        /*093e*/ 	.byte	0xff
	.zero		1


	//   ....[133]....
        /*0940*/ 	.word	0x00007990
        /*0944*/ 	.word	0x00000000
        /*0948*/ 	.word	0x00000170
        /*094c*/ 	.short	0x010a
        /*094e*/ 	.byte	0xff
	.zero		1


	//   ....[134]....
        /*0950*/ 	.word	0x000079f0
        /*0954*/ 	.word	0x00000000
        /*0958*/ 	.word	0x00000120
        /*095c*/ 	.short	0x010a
        /*095e*/ 	.byte	0xff
	.zero		1


	//   ....[135]....
        /*0960*/ 	.word	0x00007a40
        /*0964*/ 	.word	0x00000000
        /*0968*/ 	.word	0x00000110
        /*096c*/ 	.short	0x010a
        /*096e*/ 	.byte	0xff
	.zero		1


	//   ....[136]....
        /*0970*/ 	.word	0x00007aa0
        /*0974*/ 	.word	0x00000000
        /*0978*/ 	.word	0x00000120
        /*097c*/ 	.short	0x010a
        /*097e*/ 	.byte	0xff
	.zero		1


	//   ....[137]....
        /*0980*/ 	.word	0x00007af0
        /*0984*/ 	.word	0x00000000
        /*0988*/ 	.word	0x00000110
        /*098c*/ 	.short	0x010a
        /*098e*/ 	.byte	0xff
	.zero		1


	//   ....[138]....
        /*0990*/ 	.word	0x00007b50
        /*0994*/ 	.word	0x00000002
        /*0998*/ 	.word	0x00000150
        /*099c*/ 	.short	0x010a
        /*099e*/ 	.byte	0xff
	.zero		1


	//   ....[139]....
        /*09a0*/ 	.word	0x00007bb0
        /*09a4*/ 	.word	0x00000000
        /*09a8*/ 	.word	0x00000000
        /*09ac*/ 	.short	0x010a
        /*09ae*/ 	.byte	0xff
	.zero		1


	//   ....[140]....
        /*09b0*/ 	.word	0x00007c10
        /*09b4*/ 	.word	0x00000000
        /*09b8*/ 	.word	0x00000000
        /*09bc*/ 	.short	0x010a
        /*09be*/ 	.byte	0xff
	.zero		1


	//   ....[141]....
        /*09c0*/ 	.word	0x00007c70
        /*09c4*/ 	.word	0x00000000
        /*09c8*/ 	.word	0x00000000
        /*09cc*/ 	.short	0x010a
        /*09ce*/ 	.byte	0xff
	.zero		1


	//   ....[142]....
        /*09d0*/ 	.word	0x00007cd0
        /*09d4*/ 	.word	0x00000000
        /*09d8*/ 	.word	0x00000000
        /*09dc*/ 	.short	0x010a
        /*09de*/ 	.byte	0xff
	.zero		1


	//   ....[143]....
        /*09e0*/ 	.word	0x00007d30
        /*09e4*/ 	.word	0x00000000
        /*09e8*/ 	.word	0x00000000
        /*09ec*/ 	.short	0x010a
        /*09ee*/ 	.byte	0xff
	.zero		1


	//   ....[144]....
        /*09f0*/ 	.word	0x00007d80
        /*09f4*/ 	.word	0x00000000
        /*09f8*/ 	.word	0x00000110
        /*09fc*/ 	.short	0x010a
        /*09fe*/ 	.byte	0xff
	.zero		1


	//   ....[145]....
        /*0a00*/ 	.word	0x00007de0
        /*0a04*/ 	.word	0x00000000
        /*0a08*/ 	.word	0x00000108
        /*0a0c*/ 	.short	0x010a
        /*0a0e*/ 	.byte	0xff
	.zero		1


	//   ....[146]....
        /*0a10*/ 	.word	0x00007e40
        /*0a14*/ 	.word	0x00000000
        /*0a18*/ 	.word	0x000000e8
        /*0a1c*/ 	.short	0x010a
        /*0a1e*/ 	.byte	0xff
	.zero		1


	//   ....[147]....
        /*0a20*/ 	.word	0x00007ea0
        /*0a24*/ 	.word	0x00000000
        /*0a28*/ 	.word	0x000000e8
        /*0a2c*/ 	.short	0x010a
        /*0a2e*/ 	.byte	0xff
	.zero		1


	//   ....[148]....
        /*0a30*/ 	.word	0x00007f00
        /*0a34*/ 	.word	0x00000000
        /*0a38*/ 	.word	0x00000000
        /*0a3c*/ 	.short	0x010a
        /*0a3e*/ 	.byte	0xff
	.zero		1


	//   ....[149]....
        /*0a40*/ 	.word	0x00007f60
        /*0a44*/ 	.word	0x00000000
        /*0a48*/ 	.word	0x00000000
        /*0a4c*/ 	.short	0x010a
        /*0a4e*/ 	.byte	0xff
	.zero		1


	//   ....[150]....
        /*0a50*/ 	.word	0x00007fb0
        /*0a54*/ 	.word	0x00000000
        /*0a58*/ 	.word	0x00000110
        /*0a5c*/ 	.short	0x010a
        /*0a5e*/ 	.byte	0xff
	.zero		1


	//   ....[151]....
        /*0a60*/ 	.word	0x00008000
        /*0a64*/ 	.word	0x00000002
        /*0a68*/ 	.word	0x000000d0
        /*0a6c*/ 	.short	0x010a
        /*0a6e*/ 	.byte	0xff
	.zero		1


	//   ....[152]....
        /*0a70*/ 	.word	0x00008050
        /*0a74*/ 	.word	0x0000002c
        /*0a78*/ 	.word	0x00000130
        /*0a7c*/ 	.short	0x010a
        /*0a7e*/ 	.byte	0xff
	.zero		1


	//   ....[153]....
        /*0a80*/ 	.word	0x000080a0
        /*0a84*/ 	.word	0x00000002
        /*0a88*/ 	.word	0x000000d0
        /*0a8c*/ 	.short	0x010a
        /*0a8e*/ 	.byte	0xff
	.zero		1


	//----- nvinfo : EIATTR_NUM_MBARRIERS
	.align		4
.L_47:
        /*0a90*/ 	.byte	0x03, 0x38
        /*0a92*/ 	.short	0x0032


	//----- nvinfo : EIATTR_EXIT_INSTR_OFFSETS
	.align		4
        /*0a94*/ 	.byte	0x04, 0x1c
        /*0a96*/ 	.short	(.L_49 - .L_48)


	//   ....[0]....
.L_48:
        /*0a98*/ 	.word	0x00002b20


	//   ....[1]....
        /*0a9c*/ 	.word	0x00003010


	//   ....[2]....
        /*0aa0*/ 	.word	0x00003070


	//   ....[3]....
        /*0aa4*/ 	.word	0x00003fc0


	//   ....[4]....
        /*0aa8*/ 	.word	0x00004e80


	//   ....[5]....
        /*0aac*/ 	.word	0x00004ec0


	//   ....[6]....
        /*0ab0*/ 	.word	0x00007280


	//   ....[7]....
        /*0ab4*/ 	.word	0x00007300


	//   ....[8]....
        /*0ab8*/ 	.word	0x00007330


	//   ....[9]....
        /*0abc*/ 	.word	0x000073a0


	//----- nvinfo : EIATTR_MAX_THREADS
	.align		4
.L_49:
        /*0ac0*/ 	.byte	0x04, 0x05
        /*0ac2*/ 	.short	(.L_51 - .L_50)
.L_50:
        /*0ac4*/ 	.word	0x00000100
        /*0ac8*/ 	.word	0x00000001
        /*0acc*/ 	.word	0x00000001


	//----- nvinfo : EIATTR_CRS_STACK_SIZE
	.align		4
.L_51:
        /*0ad0*/ 	.byte	0x04, 0x1e
        /*0ad2*/ 	.short	(.L_53 - .L_52)
.L_52:
        /*0ad4*/ 	.word	0x00000000


	//----- nvinfo : EIATTR_CBANK_PARAM_SIZE
	.align		4
.L_53:
        /*0ad8*/ 	.byte	0x03, 0x19
        /*0ada*/ 	.short	0x0800


	//----- nvinfo : EIATTR_PARAM_CBANK
	.align		4
        /*0adc*/ 	.byte	0x04, 0x0a
        /*0ade*/ 	.short	(.L_55 - .L_54)
	.align		4
.L_54:
        /*0ae0*/ 	.word	index@(.nv.constant0._ZN7cutlass13device_kernelINS_4gemm6kernel13GemmUniversalIN4cute5tupleIJiiiiEEENS1_10collective13CollectiveMmaINS1_35MainloopSm100TmaUmmaWarpSpecializedILi13ELi2ELi4ENS5_IJNS4_1CILi1EEESB_SB_EEEEENS5_IJNSA_ILi64EEESE_SE_EEENS_10bfloat16_tENS5_IJlSB_lEEESG_NS5_IJSB_llEEENS4_8TiledMMAINS4_8MMA_AtomIJNS4_20SM100_MMA_F16BF16_SSISG_SG_fLi64ELi64ELNS4_4UMMA5MajorE0ELSN_1ELNSM_7ScaleInE0ELSO_0EEEEEENS4_6LayoutISC_NS5_IJNSA_ILi0EEESS_SS_EEEEENS5_IJNS4_10UnderscoreESV_SV_EEEEENS4_13SM90_TMA_LOADENS4_14ComposedLayoutINS4_7SwizzleILi3ELi4ELi3EEENS4_18smem_ptr_flag_bitsILi16EEENSR_INS5_IJNSA_ILi8EEESE_EEENS5_IJSE_SB_EEEEEEEvNS4_8identityESY_NSZ_IS11_S13_NSR_INS5_IJSE_S14_EEENS5_IJSB_SE_EEEEEEEvS19_EENS_8epilogue10collective18CollectiveEpilogueINS1F_23Sm100TmaWarpSpecializedILi3ELi2ELi16ELb1ELb0EEEJSF_NS5_IJNSR_ISE_SB_EENSR_INSA_ILi32EEESB_EEEEESG_SH_SG_SH_NS1F_6fusion15FusionCallbacksIS1J_NS1O_17LinearCombinationISG_fSG_fLNS_15FloatRoundStyleE2EEESF_S1N_JEEENS4_5SM1004TMEM4LOAD26SM100_TMEM_LOAD_16dp256b4xESY_NSZ_INS10_ILi2ELi4ELi3EEES13_NSR_INS5_IJS14_S1L_EEENS5_IJS1L_SB_EEEEEEENS4_17SM75_U32x4_LDSM_NENS4_14SM90_TMA_STOREES22_NS4_17SM90_U32x4_STSM_NENS4_39AutoVectorizingCopyWithAssumedAlignmentILi128EEEEEEvvEEEEvNT_6ParamsE)
        /*0ae4*/ 	.short	0x0380
        /*0ae6*/ 	.short	0x0800


	//----- nvinfo : EIATTR_SW_WAR
	.align		4
.L_55:
        /*0ae8*/ 	.byte	0x04, 0x36
        /*0aea*/ 	.short	(.L_57 - .L_56)
.L_56:
        /*0aec*/ 	.word	0x00000008
.L_57:


//--------------------- .nv.callgraph             --------------------------
	.section	.nv.callgraph,"",@"SHT_CUDA_CALLGRAPH"
	.align	4
	.sectionentsize	8
	.align		4
        /*0000*/ 	.word	0x00000000
	.align		4
        /*0004*/ 	.word	0xffffffff
	.align		4
        /*0008*/ 	.word	index@(_ZN7cutlass13device_kernelINS_4gemm6kernel13GemmUniversalIN4cute5tupleIJiiiiEEENS1_10collective13CollectiveMmaINS1_35MainloopSm100TmaUmmaWarpSpecializedILi13ELi2ELi4ENS5_IJNS4_1CILi1EEESB_SB_EEEEENS5_IJNSA_ILi64EEESE_SE_EEENS_10bfloat16_tENS5_IJlSB_lEEESG_NS5_IJSB_llEEENS4_8TiledMMAINS4_8MMA_AtomIJNS4_20SM100_MMA_F16BF16_SSISG_SG_fLi64ELi64ELNS4_4UMMA5MajorE0ELSN_1ELNSM_7ScaleInE0ELSO_0EEEEEENS4_6LayoutISC_NS5_IJNSA_ILi0EEESS_SS_EEEEENS5_IJNS4_10UnderscoreESV_SV_EEEEENS4_13SM90_TMA_LOADENS4_14ComposedLayoutINS4_7SwizzleILi3ELi4ELi3EEENS4_18smem_ptr_flag_bitsILi16EEENSR_INS5_IJNSA_ILi8EEESE_EEENS5_IJSE_SB_EEEEEEEvNS4_8identityESY_NSZ_IS11_S13_NSR_INS5_IJSE_S14_EEENS5_IJSB_SE_EEEEEEEvS19_EENS_8epilogue10collective18CollectiveEpilogueINS1F_23Sm100TmaWarpSpecializedILi3ELi2ELi16ELb1ELb0EEEJSF_NS5_IJNSR_ISE_SB_EENSR_INSA_ILi32EEESB_EEEEESG_SH_SG_SH_NS1F_6fusion15FusionCallbacksIS1J_NS1O_17LinearCombinationISG_fSG_fLNS_15FloatRoundStyleE2EEESF_S1N_JEEENS4_5SM1004TMEM4LOAD26SM100_TMEM_LOAD_16dp256b4xESY_NSZ_INS10_ILi2ELi4ELi3EEES13_NSR_INS5_IJS14_S1L_EEENS5_IJS1L_SB_EEEEEEENS4_17SM75_U32x4_LDSM_NENS4_14SM90_TMA_STOREES22_NS4_17SM90_U32x4_STSM_NENS4_39AutoVectorizingCopyWithAssumedAlignmentILi128EEEEEEvvEEEEvNT_6ParamsE)
	.align		4
        /*000c*/ 	.word	index@(__assertfail)
	.align		4
        /*0010*/ 	.word	0x00000000
	.align		4
        /*0014*/ 	.word	0xfffffffe
	.align		4
        /*0018*/ 	.word	0x00000000
	.align		4
        /*001c*/ 	.word	0xfffffffd
	.align		4
        /*0020*/ 	.word	0x00000000
	.align		4
        /*0024*/ 	.word	0xfffffffc


//--------------------- .nv.constant4             --------------------------
	.section	.nv.constant4,"a",@progbits
	.align	8
	.align		8
.nv.constant4:
        /*0000*/ 	.dword	__assertfail
	.align		8
        /*0008*/ 	.dword	__unnamed_1
	.align		8
        /*0010*/ 	.dword	__unnamed_2
	.align		8
        /*0018*/ 	.dword	_ZN40_INTERNAL_52a28b87_4_k_cu_7bd8442a_257094cuda3std3__45__cpo5beginE
	.align		8
        /*0020*/ 	.dword	_ZN40_INTERNAL_52a28b87_4_k_cu_7bd8442a_257094cuda3std3__45__cpo3endE
	.align		8
        /*0028*/ 	.dword	_ZN40_INTERNAL_52a28b87_4_k_cu_7bd8442a_257094cuda3std3__45__cpo6cbeginE
	.align		8
        /*0030*/ 	.dword	_ZN40_INTERNAL_52a28b87_4_k_cu_7bd8442a_257094cuda3std3__45__cpo4cendE
	.align		8
        /*0038*/ 	.dword	_ZN40_INTERNAL_52a28b87_4_k_cu_7bd8442a_257094cuda3std3__442_GLOBAL__N__52a28b87_4_k_cu_7bd8442a_257096ignoreE
	.align		8
        /*0040*/ 	.dword	_ZN40_INTERNAL_52a28b87_4_k_cu_7bd8442a_257094cuda3std3__419piecewise_constructE
	.align		8
        /*0048*/ 	.dword	_ZN40_INTERNAL_52a28b87_4_k_cu_7bd8442a_257094cuda3std3__48in_placeE
	.align		8
        /*0050*/ 	.dword	_ZN40_INTERNAL_52a28b87_4_k_cu_7bd8442a_257094cuda3std6ranges3__45__cpo4swapE
	.align		8
        /*0058*/ 	.dword	_ZN40_INTERNAL_52a28b87_4_k_cu_7bd8442a_257094cuda3std6ranges3__45__cpo9iter_moveE
	.align		8
        /*0060*/ 	.dword	_ZN40_INTERNAL_52a28b87_4_k_cu_7bd8442a_257094cute7productE
	.align		8
        /*0068*/ 	.dword	_ZN40_INTERNAL_52a28b87_4_k_cu_7bd8442a_257094cute1_E
	.align		8
        /*0070*/ 	.dword	$str$25
	.align		8
        /*0078*/ 	.dword	$str$26
	.align		8
        /*0080*/ 	.dword	$str$27
	.align		8
        /*0088*/ 	.dword	$str$28


//--------------------- .text._ZN7cutlass13device_kernelINS_4gemm6kernel13GemmUniversalIN4cute5tupleIJiiiiEEENS1_10collective13CollectiveMmaINS1_35MainloopSm100TmaUmmaWarpSpecializedILi13ELi2ELi4ENS5_IJNS4_1CILi1EEESB_SB_EEEEENS5_IJNSA_ILi64EEESE_SE_EEENS_10bfloat16_tENS5_IJlSB_lEEESG_NS5_IJSB_llEEENS4_8TiledMMAINS4_8MMA_AtomIJNS4_20SM100_MMA_F16BF16_SSISG_SG_fLi64ELi64ELNS4_4UMMA5MajorE0ELSN_1ELNSM_7ScaleInE0ELSO_0EEEEEENS4_6LayoutISC_NS5_IJNSA_ILi0EEESS_SS_EEEEENS5_IJNS4_10UnderscoreESV_SV_EEEEENS4_13SM90_TMA_LOADENS4_14ComposedLayoutINS4_7SwizzleILi3ELi4ELi3EEENS4_18smem_ptr_flag_bitsILi16EEENSR_INS5_IJNSA_ILi8EEESE_EEENS5_IJSE_SB_EEEEEEEvNS4_8identityESY_NSZ_IS11_S13_NSR_INS5_IJSE_S14_EEENS5_IJSB_SE_EEEEEEEvS19_EENS_8epilogue10collective18CollectiveEpilogueINS1F_23Sm100TmaWarpSpecializedILi3ELi2ELi16ELb1ELb0EEEJSF_NS5_IJNSR_ISE_SB_EENSR_INSA_ILi32EEESB_EEEEESG_SH_SG_SH_NS1F_6fusion15FusionCallbacksIS1J_NS1O_17LinearCombinationISG_fSG_fLNS_15FloatRoundStyleE2EEESF_S1N_JEEENS4_5SM1004TMEM4LOAD26SM100_TMEM_LOAD_16dp256b4xESY_NSZ_INS10_ILi2ELi4ELi3EEES13_NSR_INS5_IJS14_S1L_EEENS5_IJS1L_SB_EEEEEEENS4_17SM75_U32x4_LDSM_NENS4_14SM90_TMA_STOREES22_NS4_17SM90_U32x4_STSM_NENS4_39AutoVectorizingCopyWithAssumedAlignmentILi128EEEEEEvvEEEEvNT_6ParamsE --------------------------
	.section	.text._ZN7cutlass13device_kernelINS_4gemm6kernel13GemmUniversalIN4cute5tupleIJiiiiEEENS1_10collective13CollectiveMmaINS1_35MainloopSm100TmaUmmaWarpSpecializedILi13ELi2ELi4ENS5_IJNS4_1CILi1EEESB_SB_EEEEENS5_IJNSA_ILi64EEESE_SE_EEENS_10bfloat16_tENS5_IJlSB_lEEESG_NS5_IJSB_llEEENS4_8TiledMMAINS4_8MMA_AtomIJNS4_20SM100_MMA_F16BF16_SSISG_SG_fLi64ELi64ELNS4_4UMMA5MajorE0ELSN_1ELNSM_7ScaleInE0ELSO_0EEEEEENS4_6LayoutISC_NS5_IJNSA_ILi0EEESS_SS_EEEEENS5_IJNS4_10UnderscoreESV_SV_EEEEENS4_13SM90_TMA_LOADENS4_14ComposedLayoutINS4_7SwizzleILi3ELi4ELi3EEENS4_18smem_ptr_flag_bitsILi16EEENSR_INS5_IJNSA_ILi8EEESE_EEENS5_IJSE_SB_EEEEEEEvNS4_8identityESY_NSZ_IS11_S13_NSR_INS5_IJSE_S14_EEENS5_IJSB_SE_EEEEEEEvS19_EENS_8epilogue10collective18CollectiveEpilogueINS1F_23Sm100TmaWarpSpecializedILi3ELi2ELi16ELb1ELb0EEEJSF_NS5_IJNSR_ISE_SB_EENSR_INSA_ILi32EEESB_EEEEESG_SH_SG_SH_NS1F_6fusion15FusionCallbacksIS1J_NS1O_17LinearCombinationISG_fSG_fLNS_15FloatRoundStyleE2EEESF_S1N_JEEENS4_5SM1004TMEM4LOAD26SM100_TMEM_LOAD_16dp256b4xESY_NSZ_INS10_ILi2ELi4ELi3EEES13_NSR_INS5_IJS14_S1L_EEENS5_IJS1L_SB_EEEEEEENS4_17SM75_U32x4_LDSM_NENS4_14SM90_TMA_STOREES22_NS4_17SM90_U32x4_STSM_NENS4_39AutoVectorizingCopyWithAssumedAlignmentILi128EEEEEEvvEEEEvNT_6ParamsE,"ax",@progbits
	.align	128
.text._ZN7cutlass13device_kernelINS_4gemm6kernel13GemmUniversalIN4cute5tupleIJiiiiEEENS1_10collective13CollectiveMmaINS1_35MainloopSm100TmaUmmaWarpSpecializedILi13ELi2ELi4ENS5_IJNS4_1CILi1EEESB_SB_EEEEENS5_IJNSA_ILi64EEESE_SE_EEENS_10bfloat16_tENS5_IJlSB_lEEESG_NS5_IJSB_llEEENS4_8TiledMMAINS4_8MMA_AtomIJNS4_20SM100_MMA_F16BF16_SSISG_SG_fLi64ELi64ELNS4_4UMMA5MajorE0ELSN_1ELNSM_7ScaleInE0ELSO_0EEEEEENS4_6LayoutISC_NS5_IJNSA_ILi0EEESS_SS_EEEEENS5_IJNS4_10UnderscoreESV_SV_EEEEENS4_13SM90_TMA_LOADENS4_14ComposedLayoutINS4_7SwizzleILi3ELi4ELi3EEENS4_18smem_ptr_flag_bitsILi16EEENSR_INS5_IJNSA_ILi8EEESE_EEENS5_IJSE_SB_EEEEEEEvNS4_8identityESY_NSZ_IS11_S13_NSR_INS5_IJSE_S14_EEENS5_IJSB_SE_EEEEEEEvS19_EENS_8epilogue10collective18CollectiveEpilogueINS1F_23Sm100TmaWarpSpecializedILi3ELi2ELi16ELb1ELb0EEEJSF_NS5_IJNSR_ISE_SB_EENSR_INSA_ILi32EEESB_EEEEESG_SH_SG_SH_NS1F_6fusion15FusionCallbacksIS1J_NS1O_17LinearCombinationISG_fSG_fLNS_15FloatRoundStyleE2EEESF_S1N_JEEENS4_5SM1004TMEM4LOAD26SM100_TMEM_LOAD_16dp256b4xESY_NSZ_INS10_ILi2ELi4ELi3EEES13_NSR_INS5_IJS14_S1L_EEENS5_IJS1L_SB_EEEEEEENS4_17SM75_U32x4_LDSM_NENS4_14SM90_TMA_STOREES22_NS4_17SM90_U32x4_STSM_NENS4_39AutoVectorizingCopyWithAssumedAlignmentILi128EEEEEEvvEEEEvNT_6ParamsE:
        .type           _ZN7cutlass13device_kernelINS_4gemm6kernel13GemmUniversalIN4cute5tupleIJiiiiEEENS1_10collective13CollectiveMmaINS1_35MainloopSm100TmaUmmaWarpSpecializedILi13ELi2ELi4ENS5_IJNS4_1CILi1EEESB_SB_EEEEENS5_IJNSA_ILi64EEESE_SE_EEENS_10bfloat16_tENS5_IJlSB_lEEESG_NS5_IJSB_llEEENS4_8TiledMMAINS4_8MMA_AtomIJNS4_20SM100_MMA_F16BF16_SSISG_SG_fLi64ELi64ELNS4_4UMMA5MajorE0ELSN_1ELNSM_7ScaleInE0ELSO_0EEEEEENS4_6LayoutISC_NS5_IJNSA_ILi0EEESS_SS_EEEEENS5_IJNS4_10UnderscoreESV_SV_EEEEENS4_13SM90_TMA_LOADENS4_14ComposedLayoutINS4_7SwizzleILi3ELi4ELi3EEENS4_18smem_ptr_flag_bitsILi16EEENSR_INS5_IJNSA_ILi8EEESE_EEENS5_IJSE_SB_EEEEEEEvNS4_8identityESY_NSZ_IS11_S13_NSR_INS5_IJSE_S14_EEENS5_IJSB_SE_EEEEEEEvS19_EENS_8epilogue10collective18CollectiveEpilogueINS1F_23Sm100TmaWarpSpecializedILi3ELi2ELi16ELb1ELb0EEEJSF_NS5_IJNSR_ISE_SB_EENSR_INSA_ILi32EEESB_EEEEESG_SH_SG_SH_NS1F_6fusion15FusionCallbacksIS1J_NS1O_17LinearCombinationISG_fSG_fLNS_15FloatRoundStyleE2EEESF_S1N_JEEENS4_5SM1004TMEM4LOAD26SM100_TMEM_LOAD_16dp256b4xESY_NSZ_INS10_ILi2ELi4ELi3EEES13_NSR_INS5_IJS14_S1L_EEENS5_IJS1L_SB_EEEEEEENS4_17SM75_U32x4_LDSM_NENS4_14SM90_TMA_STOREES22_NS4_17SM90_U32x4_STSM_NENS4_39AutoVectorizingCopyWithAssumedAlignmentILi128EEEEEEvvEEEEvNT_6ParamsE,@function
        .size           _ZN7cutlass13device_kernelINS_4gemm6kernel13GemmUniversalIN4cute5tupleIJiiiiEEENS1_10collective13CollectiveMmaINS1_35MainloopSm100TmaUmmaWarpSpecializedILi13ELi2ELi4ENS5_IJNS4_1CILi1EEESB_SB_EEEEENS5_IJNSA_ILi64EEESE_SE_EEENS_10bfloat16_tENS5_IJlSB_lEEESG_NS5_IJSB_llEEENS4_8TiledMMAINS4_8MMA_AtomIJNS4_20SM100_MMA_F16BF16_SSISG_SG_fLi64ELi64ELNS4_4UMMA5MajorE0ELSN_1ELNSM_7ScaleInE0ELSO_0EEEEEENS4_6LayoutISC_NS5_IJNSA_ILi0EEESS_SS_EEEEENS5_IJNS4_10UnderscoreESV_SV_EEEEENS4_13SM90_TMA_LOADENS4_14ComposedLayoutINS4_7SwizzleILi3ELi4ELi3EEENS4_18smem_ptr_flag_bitsILi16EEENSR_INS5_IJNSA_ILi8EEESE_EEENS5_IJSE_SB_EEEEEEEvNS4_8identityESY_NSZ_IS11_S13_NSR_INS5_IJSE_S14_EEENS5_IJSB_SE_EEEEEEEvS19_EENS_8epilogue10collective18CollectiveEpilogueINS1F_23Sm100TmaWarpSpecializedILi3ELi2ELi16ELb1ELb0EEEJSF_NS5_IJNSR_ISE_SB_EENSR_INSA_ILi32EEESB_EEEEESG_SH_SG_SH_NS1F_6fusion15FusionCallbacksIS1J_NS1O_17LinearCombinationISG_fSG_fLNS_15FloatRoundStyleE2EEESF_S1N_JEEENS4_5SM1004TMEM4LOAD26SM100_TMEM_LOAD_16dp256b4xESY_NSZ_INS10_ILi2ELi4ELi3EEES13_NSR_INS5_IJS14_S1L_EEENS5_IJS1L_SB_EEEEEEENS4_17SM75_U32x4_LDSM_NENS4_14SM90_TMA_STOREES22_NS4_17SM90_U32x4_STSM_NENS4_39AutoVectorizingCopyWithAssumedAlignmentILi128EEEEEEvvEEEEvNT_6ParamsE,(.L_x_182 - _ZN7cutlass13device_kernelINS_4gemm6kernel13GemmUniversalIN4cute5tupleIJiiiiEEENS1_10collective13CollectiveMmaINS1_35MainloopSm100TmaUmmaWarpSpecializedILi13ELi2ELi4ENS5_IJNS4_1CILi1EEESB_SB_EEEEENS5_IJNSA_ILi64EEESE_SE_EEENS_10bfloat16_tENS5_IJlSB_lEEESG_NS5_IJSB_llEEENS4_8TiledMMAINS4_8MMA_AtomIJNS4_20SM100_MMA_F16BF16_SSISG_SG_fLi64ELi64ELNS4_4UMMA5MajorE0ELSN_1ELNSM_7ScaleInE0ELSO_0EEEEEENS4_6LayoutISC_NS5_IJNSA_ILi0EEESS_SS_EEEEENS5_IJNS4_10UnderscoreESV_SV_EEEEENS4_13SM90_TMA_LOADENS4_14ComposedLayoutINS4_7SwizzleILi3ELi4ELi3EEENS4_18smem_ptr_flag_bitsILi16EEENSR_INS5_IJNSA_ILi8EEESE_EEENS5_IJSE_SB_EEEEEEEvNS4_8identityESY_NSZ_IS11_S13_NSR_INS5_IJSE_S14_EEENS5_IJSB_SE_EEEEEEEvS19_EENS_8epilogue10collective18CollectiveEpilogueINS1F_23Sm100TmaWarpSpecializedILi3ELi2ELi16ELb1ELb0EEEJSF_NS5_IJNSR_ISE_SB_EENSR_INSA_ILi32EEESB_EEEEESG_SH_SG_SH_NS1F_6fusion15FusionCallbacksIS1J_NS1O_17LinearCombinationISG_fSG_fLNS_15FloatRoundStyleE2EEESF_S1N_JEEENS4_5SM1004TMEM4LOAD26SM100_TMEM_LOAD_16dp256b4xESY_NSZ_INS10_ILi2ELi4ELi3EEES13_NSR_INS5_IJS14_S1L_EEENS5_IJS1L_SB_EEEEEEENS4_17SM75_U32x4_LDSM_NENS4_14SM90_TMA_STOREES22_NS4_17SM90_U32x4_STSM_NENS4_39AutoVectorizingCopyWithAssumedAlignmentILi128EEEEEEvvEEEEvNT_6ParamsE)
        .other          _ZN7cutlass13device_kernelINS_4gemm6kernel13GemmUniversalIN4cute5tupleIJiiiiEEENS1_10collective13CollectiveMmaINS1_35MainloopSm100TmaUmmaWarpSpecializedILi13ELi2ELi4ENS5_IJNS4_1CILi1EEESB_SB_EEEEENS5_IJNSA_ILi64EEESE_SE_EEENS_10bfloat16_tENS5_IJlSB_lEEESG_NS5_IJSB_llEEENS4_8TiledMMAINS4_8MMA_AtomIJNS4_20SM100_MMA_F16BF16_SSISG_SG_fLi64ELi64ELNS4_4UMMA5MajorE0ELSN_1ELNSM_7ScaleInE0ELSO_0EEEEEENS4_6LayoutISC_NS5_IJNSA_ILi0EEESS_SS_EEEEENS5_IJNS4_10UnderscoreESV_SV_EEEEENS4_13SM90_TMA_LOADENS4_14ComposedLayoutINS4_7SwizzleILi3ELi4ELi3EEENS4_18smem_ptr_flag_bitsILi16EEENSR_INS5_IJNSA_ILi8EEESE_EEENS5_IJSE_SB_EEEEEEEvNS4_8identityESY_NSZ_IS11_S13_NSR_INS5_IJSE_S14_EEENS5_IJSB_SE_EEEEEEEvS19_EENS_8epilogue10collective18CollectiveEpilogueINS1F_23Sm100TmaWarpSpecializedILi3ELi2ELi16ELb1ELb0EEEJSF_NS5_IJNSR_ISE_SB_EENSR_INSA_ILi32EEESB_EEEEESG_SH_SG_SH_NS1F_6fusion15FusionCallbacksIS1J_NS1O_17LinearCombinationISG_fSG_fLNS_15FloatRoundStyleE2EEESF_S1N_JEEENS4_5SM1004TMEM4LOAD26SM100_TMEM_LOAD_16dp256b4xESY_NSZ_INS10_ILi2ELi4ELi3EEES13_NSR_INS5_IJS14_S1L_EEENS5_IJS1L_SB_EEEEEEENS4_17SM75_U32x4_LDSM_NENS4_14SM90_TMA_STOREES22_NS4_17SM90_U32x4_STSM_NENS4_39AutoVectorizingCopyWithAssumedAlignmentILi128EEEEEEvvEEEEvNT_6ParamsE,@"STO_CUDA_ENTRY STV_DEFAULT"
_ZN7cutlass13device_kernelINS_4gemm6kernel13GemmUniversalIN4cute5tupleIJiiiiEEENS1_10collective13CollectiveMmaINS1_35MainloopSm100TmaUmmaWarpSpecializedILi13ELi2ELi4ENS5_IJNS4_1CILi1EEESB_SB_EEEEENS5_IJNSA_ILi64EEESE_SE_EEENS_10bfloat16_tENS5_IJlSB_lEEESG_NS5_IJSB_llEEENS4_8TiledMMAINS4_8MMA_AtomIJNS4_20SM100_MMA_F16BF16_SSISG_SG_fLi64ELi64ELNS4_4UMMA5MajorE0ELSN_1ELNSM_7ScaleInE0ELSO_0EEEEEENS4_6LayoutISC_NS5_IJNSA_ILi0EEESS_SS_EEEEENS5_IJNS4_10UnderscoreESV_SV_EEEEENS4_13SM90_TMA_LOADENS4_14ComposedLayoutINS4_7SwizzleILi3ELi4ELi3EEENS4_18smem_ptr_flag_bitsILi16EEENSR_INS5_IJNSA_ILi8EEESE_EEENS5_IJSE_SB_EEEEEEEvNS4_8identityESY_NSZ_IS11_S13_NSR_INS5_IJSE_S14_EEENS5_IJSB_SE_EEEEEEEvS19_EENS_8epilogue10collective18CollectiveEpilogueINS1F_23Sm100TmaWarpSpecializedILi3ELi2ELi16ELb1ELb0EEEJSF_NS5_IJNSR_ISE_SB_EENSR_INSA_ILi32EEESB_EEEEESG_SH_SG_SH_NS1F_6fusion15FusionCallbacksIS1J_NS1O_17LinearCombinationISG_fSG_fLNS_15FloatRoundStyleE2EEESF_S1N_JEEENS4_5SM1004TMEM4LOAD26SM100_TMEM_LOAD_16dp256b4xESY_NSZ_INS10_ILi2ELi4ELi3EEES13_NSR_INS5_IJS14_S1L_EEENS5_IJS1L_SB_EEEEEEENS4_17SM75_U32x4_LDSM_NENS4_14SM90_TMA_STOREES22_NS4_17SM90_U32x4_STSM_NENS4_39AutoVectorizingCopyWithAssumedAlignmentILi128EEEEEEvvEEEEvNT_6ParamsE:
[----:B------:R-:W1:Y:S01]  /*0000*/  LDC R1, c[0x0][0x37c] ;  /* 0x0000df00ff017b82 */ /* 0x000e620000000800 */
[----:B------:R-:W2:Y:S01]  /*0010*/  S2R R70, SR_TID.X ;  /* 0x0000000000467919 */ /* 0x000ea20000002100 */
[----:B------:R-:W3:Y:S01]  /*0020*/  LDCU.64 UR4, c[0x0][0x890] ;  /* 0x00011200ff0477ac */ /* 0x000ee20008000a00 */
[----:B------:R-:W-:Y:S02]  /*0030*/  PRMT R60, RZ, 0x7610, R60 ;  /* 0x00007610ff3c7816 */ /* 0x000fe4000000003c */
[----:B------:R-:W-:Y:S01]  /*0040*/  ELECT P5, URZ, PT ;  /* 0x0000000000ff782f */ /* 0x000fe200038a0000 */
[----:B------:R-:W4:Y:S01]  /*0050*/  LDCU.64 UR46, c[0x0][0x358] ;  /* 0x00006b00ff2e77ac */ /* 0x000f220008000a00 */
[----:B---3--:R-:W-:-:S04]  /*0060*/  UISETP.NE.U32.AND UP0, UPT, UR4, URZ, UPT ;  /* 0x000000ff0400728c */ /* 0x008fc8000bf05070 */
[----:B------:R-:W-:Y:S01]  /*0070*/  UISETP.NE.AND.EX UP0, UPT, UR5, URZ, UPT, UP0 ;  /* 0x000000ff0500728c */ /* 0x000fe2000bf05300 */
[----:B--2---:R-:W-:-:S05]  /*0080*/  SHF.R.U32.HI R65, RZ, 0x5, R70 ;  /* 0x00000005ff417819 */ /* 0x004fca0000011646 */
[----:B------:R-:W2:Y:S02]  /*0090*/  SHFL.IDX PT, R0, R65, RZ, 0x1f ;  /* 0x00001fff41007589 */ /* 0x000ea400000e0000 */
[----:B--2---:R-:W-:Y:S01]  /*00a0*/  R2UR UR8, R0 ;  /* 0x00000000000872ca */ /* 0x004fe200000e0000 */
[----:B-1--4-:R-:W-:-:S14]  /*00b0*/  BRA.U UP0, `(.L_x_0) ;  /* 0x00000001002c7547 */ /* 0x012fdc000b800000 */
[----:B------:R-:W1:Y:S02]  /*00c0*/  LDCU.64 UR6, c[0x0][0x888] ;  /* 0x00011100ff0677ac */ /* 0x000e640008000a00 */
[----:B-1----:R-:W-:-:S04]  /*00d0*/  UISETP.NE.U32.AND UP0, UPT, UR6, URZ, UPT ;  /* 0x000000ff0600728c */ /* 0x002fc8000bf05070 */
[----:B------:R-:W-:-:S09]  /*00e0*/  UISETP.NE.AND.EX UP0, UPT, UR7, URZ, UPT, UP0 ;  /* 0x000000ff0700728c */ /* 0x000fd2000bf05300 */
[----:B------:R-:W-:Y:S05]  /*00f0*/  BRA.U !UP0, `(.L_x_1) ;  /* 0x0000000108107547 */ /* 0x000fea000b800000 */
[----:B------:R-:W1:Y:S02]  /*0100*/  LDC.64 R2, c[0x0][0x888] ;  /* 0x00022200ff027b82 */ /* 0x000e640000000a00 */
[----:B-1----:R1:W5:Y:S01]  /*0110*/  LDG.E R35, desc[UR46][R2.64] ;  /* 0x0000002e02237981 */ /* 0x002362000c1e1900 */
[----:B------:R-:W-:Y:S01]  /*0120*/  HFMA2 R60, -RZ, RZ, 0, 5.9604644775390625e-08 ;  /* 0x00000001ff3c7431 */ /* 0x000fe200000001ff */
[----:B------:R-:W-:Y:S05]  /*0130*/  BRA `(.L_x_0) ;  /* 0x00000000000c7947 */ /* 0x000fea0003800000 */
.L_x_1:
[----:B------:R-:W1:Y:S01]  /*0140*/  LDCU UR6, c[0x0][0x880] ;  /* 0x00011000ff0677ac */ /* 0x000e620008000800 */
[----:B------:R-:W-:Y:S01]  /*0150*/  HFMA2 R60, -RZ, RZ, 0, 5.9604644775390625e-08 ;  /* 0x00000001ff3c7431 */ /* 0x000fe200000001ff */
[----:B-1----:R-:W-:-:S07]  /*0160*/  MOV R35, UR6 ;  /* 0x0000000600237c02 */ /* 0x002fce0008000f00 */
.L_x_0:
[----:B------:R-:W2:Y:S02]  /*0170*/  LDCU.64 UR6, c[0x0][0x8b0] ;  /* 0x00011600ff0677ac */ /* 0x000ea40008000a00 */
[----:B--2---:R-:W-:-:S04]  /*0180*/  UISETP.NE.U32.AND UP0, UPT, UR6, URZ, UPT ;  /* 0x000000ff0600728c */ /* 0x004fc8000bf05070 */
[----:B------:R-:W-:-:S09]  /*0190*/  UISETP.NE.AND.EX UP0, UPT, UR7, URZ, UPT, UP0 ;  /* 0x000000ff0700728c */ /* 0x000fd2000bf05300 */
[----:B------:R-:W-:Y:S05]  /*01a0*/  BRA.U UP0, `(.L_x_2) ;  /* 0x0000000100247547 */ /* 0x000fea000b800000 */
[----:B------:R-:W2:Y:S02]  /*01b0*/  LDCU.64 UR6, c[0x0][0x8a8] ;  /* 0x00011500ff0677ac */ /* 0x000ea40008000a00 */
[----:B--2---:R-:W-:-:S04]  /*01c0*/  UISETP.NE.U32.AND UP0, UPT, UR6, URZ, UPT ;  /* 0x000000ff0600728c */ /* 0x004fc8000bf05070 */
[----:B------:R-:W-:-:S09]  /*01d0*/  UISETP.NE.AND.EX UP0, UPT, UR7, URZ, UPT, UP0 ;  /* 0x000000ff0700728c */ /* 0x000fd2000bf05300 */
[----:B------:R-:W-:Y:S05]  /*01e0*/  BRA.U !UP0, `(.L_x_3) ;  /* 0x00000001080c7547 */ /* 0x000fea000b800000 */
[----:B-1----:R-:W1:Y:S02]  /*01f0*/  LDC.64 R2, c[0x0][0x8a8] ;  /* 0x00022a00ff027b82 */ /* 0x002e640000000a00 */
[----:B-1----:R2:W5:Y:S01]  /*0200*/  LDG.E R33, desc[UR46][R2.64] ;  /* 0x0000002e02217981 */ /* 0x002562000c1e1900 */
[----:B------:R-:W-:Y:S05]  /*0210*/  BRA `(.L_x_2) ;  /* 0x0000000000087947 */ /* 0x000fea0003800000 */
.L_x_3:
[----:B------:R-:W2:Y:S02]  /*0220*/  LDCU UR6, c[0x0][0x8a0] ;  /* 0x00011400ff0677ac */ /* 0x000ea40008000800 */
[----:B--2---:R-:W-:Y:S02]  /*0230*/  MOV R33, UR6 ;  /* 0x0000000600217c02 */ /* 0x004fe40008000f00 */
.L_x_2:
[----:B------:R-:W-:Y:S01]  /*0240*/  IMAD.U32 R0, RZ, RZ, UR8 ;  /* 0x00000008ff007e24 */ /* 0x000fe2000f8e00ff */
[----:B------:R-:W-:Y:S04]  /*0250*/  BSSY.RECONVERGENT B0, `(.L_x_4) ;  /* 0x000000c000007945 */ /* 0x000fe80003800200 */
[C---:B------:R-:W-:Y:S02]  /*0260*/  ISETP.NE.OR P1, PT, R0.reuse, 0x1, !P5 ;  /* 0x000000010000780c */ /* 0x040fe40006f25670 */
[----:B------:R-:W-:-:S11]  /*0270*/  ISETP.NE.OR P0, PT, R0, 0x3, !P5 ;  /* 0x000000030000780c */ /* 0x000fd60006f05670 */
[----:B------:R-:W-:Y:S05]  /*0280*/  @P1 BRA `(.L_x_5) ;  /* 0x0000000000201947 */ /* 0x000fea0003800000 */
[----:B------:R-:W3:Y:S02]  /*0290*/  LDCU.64 UR6, c[0x0][0x348] ;  /* 0x00006900ff0677ac */ /* 0x000ee40008000a00 */
[----:B---3--:R-:W-:Y:S02]  /*02a0*/  UIADD3 UR10, UP1, UPT, UR6, 0x80, URZ ;  /* 0x00000080060a7890 */ /* 0x008fe4000ff3e0ff */
[----:B------:R-:W-:Y:S02]  /*02b0*/  UIADD3 UR6, UP0, UPT, UR6, 0x180, URZ ;  /* 0x0000018006067890 */ /* 0x000fe4000ff1e0ff */
[----:B------:R-:W-:Y:S02]  /*02c0*/  UIADD3.X UR11, UPT, UPT, URZ, UR7, URZ, UP1, !UPT ;  /* 0x00000007ff0b7290 */ /* 0x000fe40008ffe4ff */
[----:B------:R-:W-:-:S07]  /*02d0*/  UIADD3.X UR7, UPT, UPT, URZ, UR7, URZ, UP0, !UPT ;  /* 0x00000007ff077290 */ /* 0x000fce00087fe4ff */
[----:B------:R3:W-:Y:S02]  /*02e0*/  UTMACCTL.PF [UR10] ;  /* 0x000000000a0079b9 */ /* 0x0007e40008040000 */
[----:B------:R3:W-:Y:S02]  /*02f0*/  UTMACCTL.PF [UR6] ;  /* 0x00000000060079b9 */ /* 0x0007e40008040000 */
[----:B---3--:R-:W-:Y:S01]  /*0300*/  NOP ;  /* 0x0000000000007918 */ /* 0x008fe20000000000 */
.L_x_5:
[----:B------:R-:W-:Y:S05]  /*0310*/  BSYNC.RECONVERGENT B0 ;  /* 0x0000000000007941 */ /* 0x000fea0003800200 */
.L_x_4:
[----:B------:R-:W-:Y:S04]  /*0320*/  BSSY.RECONVERGENT B0, `(.L_x_6) ;  /* 0x000000a000007945 */ /* 0x000fe80003800200 */
        /* <DEDUP_REMOVED lines=9> */
.L_x_7:
[----:B------:R-:W-:Y:S05]  /*03c0*/  BSYNC.RECONVERGENT B0 ;  /* 0x0000000000007941 */ /* 0x000fea0003800200 */
.L_x_6:
[----:B------:R-:W3:Y:S01]  /*03d0*/  LDCU.64 UR6, c[0x0][0x888] ;  /* 0x00011100ff0677ac */ /* 0x000ee20008000a00 */
[----:B------:R-:W-:Y:S02]  /*03e0*/  UISETP.EQ.U32.AND UP1, UPT, UR4, URZ, UPT ;  /* 0x000000ff0400728c */ /* 0x000fe4000bf22070 */
[----:B------:R-:W-:Y:S02]  /*03f0*/  UPLOP3.LUT UP2, UPT, UPT, UPT, UPT, 0x80, 0x8 ;  /* 0x000000000008789c */ /* 0x000fe40003f4f070 */
[----:B---3--:R-:W-:-:S04]  /*0400*/  UISETP.NE.U32.AND UP0, UPT, UR6, URZ, UPT ;  /* 0x000000ff0600728c */ /* 0x008fc8000bf05070 */
[----:B------:R-:W-:-:S04]  /*0410*/  UISETP.NE.AND.EX UP0, UPT, UR7, URZ, UPT, UP0 ;  /* 0x000000ff0700728c */ /* 0x000fc8000bf05300 */
[----:B------:R-:W-:-:S04]  /*0420*/  UISETP.EQ.OR.EX UP3, UPT, UR5, URZ, !UP0, UP1 ;  /* 0x000000ff0500728c */ /* 0x000fc8000c762710 */
[----:B------:R-:W-:-:S05]  /*0430*/  UP2UR UR53, UPR, URZ, 0x8 ;  /* 0x00000008ff357883 */ /* 0x000fca0008000000 */
[----:B------:R-:W-:Y:S07]  /*0440*/  BRA.U !UP3, `(.L_x_8) ;  /* 0x000000010b207547 */ /* 0x000fee000b800000 */
[----:B------:R-:W-:Y:S01]  /*0450*/  UISETP.NE.U32.AND UP2, UPT, UR4, URZ, UPT ;  /* 0x000000ff0400728c */ /* 0x000fe2000bf45070 */
[----:B-----5:R-:W-:Y:S01]  /*0460*/  FSETP.NEU.AND P0, PT, R35, RZ, PT ;  /* 0x000000ff2300720b */ /* 0x020fe20003f0d000 */
[----:B------:R-:W-:Y:S02]  /*0470*/  USEL UR4, URZ, 0xffffffff, UP0 ;  /* 0xffffffffff047887 */ /* 0x000fe40008000000 */
[----:B------:R-:W-:-:S10]  /*0480*/  UISETP.NE.AND.EX UP2, UPT, UR5, URZ, UPT, UP2 ;  /* 0x000000ff0500728c */ /* 0x000fd4000bf45320 */
[----:B------:R-:W-:Y:S01]  /*0490*/  VOTEU.ANY UP1, P0 ;  /* 0x0000000000ff7886 */ /* 0x000fe20000020100 */
[----:B------:R-:W-:-:S04]  /*04a0*/  @!UP2 USEL UR4, URZ, 0xffffffff, UP1 ;  /* 0xffffffffff04a887 */ /* 0x000fc80008800000 */
[----:B------:R-:W-:-:S04]  /*04b0*/  ULOP3.LUT UR4, UR4, 0x1, URZ, 0xc0, !UPT ;  /* 0x0000000104047892 */ /* 0x000fc8000f8ec0ff */
[----:B------:R-:W-:-:S11]  /*04c0*/  UISETP.NE.U32.AND UP2, UPT, UR4, 0x1, UPT ;  /* 0x000000010400788c */ /* 0x000fd6000bf45070 */
.L_x_8:
[----:B-12---:R-:W1:Y:S01]  /*04d0*/  SHFL.IDX PT, R2, R65, RZ, 0x1f ;  /* 0x00001fff41027589 */ /* 0x006e6200000e0000 */
[----:B------:R-:W-:-:S04]  /*04e0*/  UISETP.NE.AND UP1, UPT, UR8, 0x2, UPT ;  /* 0x000000020800788c */ /* 0x000fc8000bf25270 */
[----:B------:R-:W-:Y:S01]  /*04f0*/  USEL UR6, URZ, 0x1, UP1 ;  /* 0x00000001ff067887 */ /* 0x000fe20008800000 */
[----:B-1----:R-:W-:-:S13]  /*0500*/  ISETP.NE.AND P0, PT, R2, RZ, PT ;  /* 0x000000ff0200720c */ /* 0x002fda0003f05270 */
[----:B------:R-:W-:Y:S05]  /*0510*/  @P0 BRA `(.L_x_9) ;  /* 0x00000000009c0947 */ /* 0x000fea0003800000 */
[----:B------:R-:W-:Y:S01]  /*0520*/  ELECT P0, URZ, PT ;  /* 0x0000000000ff782f */ /* 0x000fe20003800000 */
[----:B------:R-:W-:-:S12]  /*0530*/  BSSY.RECONVERGENT B0, `(.L_x_9) ;  /* 0x0000025000007945 */ /* 0x000fd80003800200 */
[----:B------:R-:W-:Y:S05]  /*0540*/  @!P0 BRA `(.L_x_10) ;  /* 0x00000000008c8947 */ /* 0x000fea0003800000 */
[----:B------:R-:W1:Y:S01]  /*0550*/  S2UR UR5, SR_CgaCtaId ;  /* 0x00000000000579c3 */ /* 0x000e620000008800 */
[----:B------:R-:W-:Y:S01]  /*0560*/  UMOV UR7, 0x400 ;  /* 0x0000040000077882 */ /* 0x000fe20000000000 */
[----:B------:R-:W-:Y:S02]  /*0570*/  UMOV UR4, 0x1 ;  /* 0x0000000100047882 */ /* 0x000fe40000000000 */
[----:B------:R-:W-:-:S04]  /*0580*/  UIADD3 UR10, UPT, UPT, -UR4, 0x100000, URZ ;  /* 0x00100000040a7890 */ /* 0x000fc8000fffe1ff */
[----:B------:R-:W-:Y:S02]  /*0590*/  USHF.L.U32 UR11, UR10, 0xb, URZ ;  /* 0x0000000b0a0b7899 */ /* 0x000fe400080006ff */
[----:B------:R-:W-:Y:S02]  /*05a0*/  USHF.L.U32 UR10, UR10, 0x1, URZ ;  /* 0x000000010a0a7899 */ /* 0x000fe400080006ff */
[----:B-1----:R-:W-:Y:S01]  /*05b0*/  ULEA UR5, UR5, UR7, 0x18 ;  /* 0x0000000705057291 */ /* 0x002fe2000f8ec0ff */
[----:B------:R-:W1:Y:S11]  /*05c0*/  FENCE.VIEW.ASYNC.S ;  /* 0x00000000000073c6 */ /* 0x000e760000000000 */
[----:B-1----:R1:W2:Y:S01]  /*05d0*/  SYNCS.EXCH.64 URZ, [UR5], UR10 ;  /* 0x0000000a05ff75b2 */ /* 0x0022a20008000100 */
[----:B------:R1:W3:Y:S01]  /*05e0*/  SYNCS.EXCH.64 URZ, [UR5+0x68], UR10 ;  /* 0x0000680a05ff75b2 */ /* 0x0002e20008000100 */
[----:B------:R1:W4:Y:S01]  /*05f0*/  SYNCS.EXCH.64 URZ, [UR5+0x8], UR10 ;  /* 0x0000080a05ff75b2 */ /* 0x0003220008000100 */
[----:B------:R1:W1:Y:S01]  /*0600*/  SYNCS.EXCH.64 URZ, [UR5+0x70], UR10 ;  /* 0x0000700a05ff75b2 */ /* 0x0002620008000100 */
        /* <DEDUP_REMOVED lines=22> */
[----:B--234-:R-:W-:Y:S01]  /*0770*/  NOP ;  /* 0x0000000000007918 */ /* 0x01cfe20000000000 */
.L_x_10:
[----:B-1----:R-:W-:Y:S05]  /*0780*/  BSYNC.RECONVERGENT B0 ;  /* 0x0000000000007941 */ /* 0x002fea0003800200 */
.L_x_9:
[----:B------:R-:W1:Y:S01]  /*0790*/  SHFL.IDX PT, R2, R65, RZ, 0x1f ;  /* 0x00001fff41027589 */ /* 0x000e6200000e0000 */
[----:B------:R-:W-:Y:S01]  /*07a0*/  NOP ;  /* 0x0000000000007918 */ /* 0x000fe20000000000 */
[----:B-1----:R-:W-:-:S13]  /*07b0*/  ISETP.NE.AND P0, PT, R2, 0x1, PT ;  /* 0x000000010200780c */ /* 0x002fda0003f05270 */
[----:B------:R-:W-:Y:S05]  /*07c0*/  @P0 BRA `(.L_x_11) ;  /* 0x0000000000500947 */ /* 0x000fea0003800000 */
[----:B------:R-:W1:Y:S01]  /*07d0*/  S2UR UR7, SR_CgaCtaId ;  /* 0x00000000000779c3 */ /* 0x000e620000008800 */
[----:B------:R-:W-:Y:S01]  /*07e0*/  UMOV UR9, 0x400 ;  /* 0x0000040000097882 */ /* 0x000fe20000000000 */
[----:B------:R-:W-:Y:S01]  /*07f0*/  UMOV UR5, 0x20 ;  /* 0x0000002000057882 */ /* 0x000fe20000000000 */
[----:B------:R-:W-:Y:S01]  /*0800*/  UMOV UR4, 0x80 ;  /* 0x0000008000047882 */ /* 0x000fe20000000000 */
[----:B------:R-:W-:-:S04]  /*0810*/  UIADD3 UR10, UPT, UPT, -UR5, 0x100000, URZ ;  /* 0x00100000050a7890 */ /* 0x000fc8000fffe1ff */
[----:B------:R-:W-:Y:S02]  /*0820*/  USHF.L.U32 UR11, UR10, 0xb, URZ ;  /* 0x0000000b0a0b7899 */ /* 0x000fe400080006ff */
[----:B------:R-:W-:Y:S02]  /*0830*/  USHF.L.U32 UR10, UR10, 0x1, URZ ;  /* 0x000000010a0a7899 */ /* 0x000fe400080006ff */
[----:B------:R-:W-:-:S04]  /*0840*/  UIADD3 UR4, UPT, UPT, -UR4, 0x100000, URZ ;  /* 0x0010000004047890 */ /* 0x000fc8000fffe1ff */
[----:B------:R-:W-:Y:S02]  /*0850*/  USHF.L.U32 UR5, UR4, 0xb, URZ ;  /* 0x0000000b04057899 */ /* 0x000fe400080006ff */
[----:B------:R-:W-:Y:S01]  /*0860*/  USHF.L.U32 UR4, UR4, 0x1, URZ ;  /* 0x0000000104047899 */ /* 0x000fe200080006ff */
[----:B------:R-:W-:Y:S01]  /*0870*/  ELECT P0, URZ, PT ;  /* 0x0000000000ff782f */ /* 0x000fe20003800000 */
[----:B-1----:R-:W-:Y:S01]  /*0880*/  ULEA UR7, UR7, UR9, 0x18 ;  /* 0x0000000907077291 */ /* 0x002fe2000f8ec0ff */
[----:B------:R-:W1:Y:S11]  /*0890*/  FENCE.VIEW.ASYNC.S ;  /* 0x00000000000073c6 */ /* 0x000e760000000000 */
[----:B-1----:R1:W2:Y:S01]  /*08a0*/  SYNCS.EXCH.64 URZ, [UR7+0xd0], UR10 ;  /* 0x0000d00a07ff75b2 */ /* 0x0022a20008000100 */
[----:B------:R1:W3:Y:S01]  /*08b0*/  SYNCS.EXCH.64 URZ, [UR7+0xe8], UR4 ;  /* 0x0000e80407ff75b2 */ /* 0x0002e20008000100 */
[----:B------:R1:W4:Y:S01]  /*08c0*/  SYNCS.EXCH.64 URZ, [UR7+0xd8], UR10 ;  /* 0x0000d80a07ff75b2 */ /* 0x0003220008000100 */
[----:B------:R1:W1:Y:S01]  /*08d0*/  SYNCS.EXCH.64 URZ, [UR7+0xf0], UR4 ;  /* 0x0000f00407ff75b2 */ /* 0x0002620008000100 */
[----:B------:R1:W1:Y:S01]  /*08e0*/  SYNCS.EXCH.64 URZ, [UR7+0xe0], UR10 ;  /* 0x0000e00a07ff75b2 */ /* 0x0002620008000100 */
[----:B------:R1:W1:Y:S01]  /*08f0*/  SYNCS.EXCH.64 URZ, [UR7+0xf8], UR4 ;  /* 0x0000f80407ff75b2 */ /* 0x0002620008000100 */
[----:B------:R-:W-:Y:S01]  /*0900*/  NOP ;  /* 0x0000000000007918 */ /* 0x000fe20000000000 */
.L_x_11:
[----:B------:R-:W2:Y:S01]  /*0910*/  SHFL.IDX PT, R2, R65, RZ, 0x1f ;  /* 0x00001fff41027589 */ /* 0x000ea200000e0000 */
[----:B------:R-:W-:Y:S01]  /*0920*/  NOP ;  /* 0x0000000000007918 */ /* 0x000fe20000000000 */
[----:B--2---:R-:W-:-:S13]  /*0930*/  ISETP.NE.AND P0, PT, R2, 0x3, PT ;  /* 0x000000030200780c */ /* 0x004fda0003f05270 */
[----:B------:R-:W-:Y:S05]  /*0940*/  @P0 BRA `(.L_x_12) ;  /* 0x0000000000300947 */ /* 0x000fea0003800000 */
[----:B-1----:R-:W1:Y:S01]  /*0950*/  S2UR UR5, SR_CgaCtaId ;  /* 0x00000000000579c3 */ /* 0x002e620000008800 */
[----:B------:R-:W-:Y:S01]  /*0960*/  UMOV UR7, 0x400 ;  /* 0x0000040000077882 */ /* 0x000fe20000000000 */
[----:B------:R-:W-:Y:S01]  /*0970*/  UMOV UR4, 0x20 ;  /* 0x0000002000047882 */ /* 0x000fe20000000000 */
[----:B------:R-:W-:Y:S01]  /*0980*/  ELECT P0, URZ, PT ;  /* 0x0000000000ff782f */ /* 0x000fe20003800000 */
[----:B------:R-:W-:-:S04]  /*0990*/  UIADD3 UR10, UPT, UPT, -UR4, 0x100000, URZ ;  /* 0x00100000040a7890 */ /* 0x000fc8000fffe1ff */
[----:B------:R-:W-:Y:S02]  /*09a0*/  USHF.L.U32 UR11, UR10, 0xb, URZ ;  /* 0x0000000b0a0b7899 */ /* 0x000fe400080006ff */
[----:B------:R-:W-:Y:S02]  /*09b0*/  USHF.L.U32 UR10, UR10, 0x1, URZ ;  /* 0x000000010a0a7899 */ /* 0x000fe400080006ff */
[----:B-1----:R-:W-:Y:S01]  /*09c0*/  ULEA UR5, UR5, UR7, 0x18 ;  /* 0x0000000705057291 */ /* 0x002fe2000f8ec0ff */
[----:B------:R-:W1:Y:S11]  /*09d0*/  FENCE.VIEW.ASYNC.S ;  /* 0x00000000000073c6 */ /* 0x000e760000000000 */
[----:B-1----:R2:W1:Y:S01]  /*09e0*/  SYNCS.EXCH.64 URZ, [UR5+0x100], UR10 ;  /* 0x0001000a05ff75b2 */ /* 0x0024620008000100 */
[----:B------:R2:W1:Y:S02]  /*09f0*/  SYNCS.EXCH.64 URZ, [UR5+0x108], UR10 ;  /* 0x0001080a05ff75b2 */ /* 0x0004640008000100 */
[----:B--2---:R-:W-:Y:S01]  /*0a00*/  NOP ;  /* 0x0000000000007918 */ /* 0x004fe20000000000 */
.L_x_12:
[----:B------:R-:W2:Y:S01]  /*0a10*/  SHFL.IDX PT, R2, R65, RZ, 0x1f ;  /* 0x00001fff41027589 */ /* 0x000ea200000e0000 */
[----:B------:R-:W-:Y:S01]  /*0a20*/  NOP ;  /* 0x0000000000007918 */ /* 0x000fe20000000000 */
[----:B--2---:R-:W-:-:S13]  /*0a30*/  ISETP.NE.AND P0, PT, R2, 0x4, PT ;  /* 0x000000040200780c */ /* 0x004fda0003f05270 */
[----:B------:R-:W-:Y:S05]  /*0a40*/  @P0 BRA `(.L_x_13) ;  /* 0x00000000004c0947 */ /* 0x000fea0003800000 */
[----:B-1----:R-:W1:Y:S01]  /*0a50*/  S2UR UR5, SR_CgaCtaId ;  /* 0x00000000000579c3 */ /* 0x002e620000008800 */
[----:B------:R-:W-:Y:S01]  /*0a60*/  UMOV UR9, 0x100 ;  /* 0x0000010000097882 */ /* 0x000fe20000000000 */
[----:B------:R-:W-:Y:S01]  /*0a70*/  UMOV UR7, 0x400 ;  /* 0x0000040000077882 */ /* 0x000fe20000000000 */
[----:B------:R-:W-:Y:S01]  /*0a80*/  USEL UR9, UR9, 0xe0, UP2 ;  /* 0x000000e009097887 */ /* 0x000fe20009000000 */
[----:B------:R-:W-:Y:S01]  /*0a90*/  UMOV UR4, 0x1 ;  /* 0x0000000100047882 */ /* 0x000fe20000000000 */
[----:B------:R-:W-:Y:S01]  /*0aa0*/  ELECT P0, URZ, PT ;  /* 0x0000000000ff782f */ /* 0x000fe20003800000 */
[----:B------:R-:W-:-:S04]  /*0ab0*/  UIADD3 UR10, UPT, UPT, -UR4, 0x100000, URZ ;  /* 0x00100000040a7890 */ /* 0x000fc8000fffe1ff */
[----:B------:R-:W-:Y:S02]  /*0ac0*/  USHF.L.U32 UR11, UR10, 0xb, URZ ;  /* 0x0000000b0a0b7899 */ /* 0x000fe400080006ff */
[----:B------:R-:W-:Y:S02]  /*0ad0*/  USHF.L.U32 UR10, UR10, 0x1, URZ ;  /* 0x000000010a0a7899 */ /* 0x000fe400080006ff */
[----:B------:R-:W-:-:S04]  /*0ae0*/  UIADD3 UR12, UPT, UPT, -UR9, 0x100000, URZ ;  /* 0x00100000090c7890 */ /* 0x000fc8000fffe1ff */
[----:B------:R-:W-:Y:S02]  /*0af0*/  USHF.L.U32 UR13, UR12, 0xb, URZ ;  /* 0x0000000b0c0d7899 */ /* 0x000fe400080006ff */
[----:B------:R-:W-:Y:S02]  /*0b00*/  USHF.L.U32 UR12, UR12, 0x1, URZ ;  /* 0x000000010c0c7899 */ /* 0x000fe400080006ff */
[----:B-1----:R-:W-:Y:S01]  /*0b10*/  ULEA UR5, UR5, UR7, 0x18 ;  /* 0x0000000705057291 */ /* 0x002fe2000f8ec0ff */
[----:B------:R-:W1:Y:S11]  /*0b20*/  FENCE.VIEW.ASYNC.S ;  /* 0x00000000000073c6 */ /* 0x000e760000000000 */
[----:B-1----:R2:W1:Y:S01]  /*0b30*/  SYNCS.EXCH.64 URZ, [UR5+0x110], UR10 ;  /* 0x0001100a05ff75b2 */ /* 0x0024620008000100 */
[----:B------:R2:W1:Y:S01]  /*0b40*/  SYNCS.EXCH.64 URZ, [UR5+0x120], UR12 ;  /* 0x0001200c05ff75b2 */ /* 0x0004620008000100 */
[----:B------:R2:W1:Y:S01]  /*0b50*/  SYNCS.EXCH.64 URZ, [UR5+0x118], UR10 ;  /* 0x0001180a05ff75b2 */ /* 0x0004620008000100 */
[----:B------:R2:W1:Y:S02]  /*0b60*/  SYNCS.EXCH.64 URZ, [UR5+0x128], UR12 ;  /* 0x0001280c05ff75b2 */ /* 0x0004640008000100 */
[----:B--2---:R-:W-:Y:S01]  /*0b70*/  NOP ;  /* 0x0000000000007918 */ /* 0x004fe20000000000 */
.L_x_13:
[----:B------:R-:W2:Y:S01]  /*0b80*/  SHFL.IDX PT, R2, R65, RZ, 0x1f ;  /* 0x00001fff41027589 */ /* 0x000ea200000e0000 */
[----:B------:R-:W-:Y:S01]  /*0b90*/  NOP ;  /* 0x0000000000007918 */ /* 0x000fe20000000000 */
[----:B--2---:R-:W-:-:S13]  /*0ba0*/  ISETP.NE.AND P0, PT, R2, 0x5, PT ;  /* 0x000000050200780c */ /* 0x004fda0003f05270 */
[----:B------:R-:W-:Y:S05]  /*0bb0*/  @P0 BRA `(.L_x_14) ;  /* 0x0000000000580947 */ /* 0x000fea0003800000 */
[----:B-1----:R-:W1:Y:S01]  /*0bc0*/  S2UR UR7, SR_CgaCtaId ;  /* 0x00000000000779c3 */ /* 0x002e620000008800 */
        /* <DEDUP_REMOVED lines=12> */
[----:B-1----:R2:W1:Y:S01]  /*0c90*/  SYNCS.EXCH.64 URZ, [UR7+0x130], UR10 ;  /* 0x0001300a07ff75b2 */ /* 0x0024620008000100 */
[----:B------:R2:W1:Y:S01]  /*0ca0*/  SYNCS.EXCH.64 URZ, [UR7+0x150], UR4 ;  /* 0x0001500407ff75b2 */ /* 0x0004620008000100 */
[----:B------:R2:W1:Y:S01]  /*0cb0*/  SYNCS.EXCH.64 URZ, [UR7+0x138], UR10 ;  /* 0x0001380a07ff75b2 */ /* 0x0004620008000100 */
[----:B------:R2:W1:Y:S01]  /*0cc0*/  SYNCS.EXCH.64 URZ, [UR7+0x158], UR4 ;  /* 0x0001580407ff75b2 */ /* 0x0004620008000100 */
[----:B------:R2:W1:Y:S01]  /*0cd0*/  SYNCS.EXCH.64 URZ, [UR7+0x140], UR10 ;  /* 0x0001400a07ff75b2 */ /* 0x0004620008000100 */
[----:B------:R2:W1:Y:S01]  /*0ce0*/  SYNCS.EXCH.64 URZ, [UR7+0x160], UR4 ;  /* 0x0001600407ff75b2 */ /* 0x0004620008000100 */
[----:B------:R2:W1:Y:S01]  /*0cf0*/  SYNCS.EXCH.64 URZ, [UR7+0x148], UR10 ;  /* 0x0001480a07ff75b2 */ /* 0x0004620008000100 */
[----:B------:R2:W1:Y:S02]  /*0d00*/  SYNCS.EXCH.64 URZ, [UR7+0x168], UR4 ;  /* 0x0001680407ff75b2 */ /* 0x0004640008000100 */
[----:B--2---:R-:W-:Y:S01]  /*0d10*/  NOP ;  /* 0x0000000000007918 */ /* 0x004fe20000000000 */
.L_x_14:
        /* <DEDUP_REMOVED lines=18> */
.L_x_15:
[----:B-1----:R-:W1:Y:S01]  /*0e40*/  S2UR UR5, SR_CTAID.X ;  /* 0x00000000000579c3 */ /* 0x002e620000002500 */
[----:B------:R-:W-:-:S05]  /*0e50*/  CS2R.32 R59, SR_CgaSize ;  /* 0x00000000003b7805 */ /* 0x000fca0000008a00 */
[----:B------:R-:W-:-:S05]  /*0e60*/  IMAD R59, R59, -0xa0, RZ ;  /* 0xffffff603b3b7824 */ /* 0x000fca00078e02ff */
[----:B------:R-:W-:-:S14]  /*0e70*/  R2UR UR9, R59 ;  /* 0x000000003b0972ca */ /* 0x000fdc00000e0000 */
[----:B------:R-:W2:Y:S01]  /*0e80*/  LDCU UR9, c[0x0][UR9+0x2b0] ;  /* 0x00005600090977ac */ /* 0x000ea20008000800 */
[----:B------:R-:W-:Y:S01]  /*0e90*/  NOP ;  /* 0x0000000000007918 */ /* 0x000fe20000000000 */
[----:B------:R-:W-:-:S05]  /*0ea0*/  CS2R.32 R59, SR_CgaSize ;  /* 0x00000000003b7805 */ /* 0x000fca0000008a00 */
[----:B------:R-:W-:-:S05]  /*0eb0*/  IMAD R59, R59, -0xa0, RZ ;  /* 0xffffff603b3b7824 */ /* 0x000fca00078e02ff */
[----:B------:R-:W-:-:S14]  /*0ec0*/  R2UR UR7, R59 ;  /* 0x000000003b0772ca */ /* 0x000fdc00000e0000 */
[----:B------:R-:W3:Y:S01]  /*0ed0*/  LDCU UR7, c[0x0][UR7+0x2b4] ;  /* 0x00005680070777ac */ /* 0x000ee20008000800 */
[----:B------:R-:W4:Y:S08]  /*0ee0*/  S2UR UR4, SR_CTAID.Y ;  /* 0x00000000000479c3 */ /* 0x000f300000002600 */
[----:B------:R-:W3:Y:S01]  /*0ef0*/  LDC R10, c[0x0][0xb24] ;  /* 0x0002c900ff0a7b82 */ /* 0x000ee20000000800 */
[----:B-1----:R-:W-:-:S02]  /*0f00*/  I2FP.F32.U32 R59, UR5 ;  /* 0x00000005003b7c45 */ /* 0x002fc40008201000 */
[----:B------:R-:W-:-:S05]  /*0f10*/  CS2R.32 R3, SR_CgaSize ;  /* 0x0000000000037805 */ /* 0x000fca0000008a00 */
[----:B------:R-:W-:-:S06]  /*0f20*/  IMAD R3, R3, -0xa0, RZ ;  /* 0xffffff6003037824 */ /* 0x000fcc00078e02ff */
[----:B------:R-:W1:Y:S01]  /*0f30*/  LDC R3, c[0x0][R3+0x2a0] ;  /* 0x0000a80003037b82 */ /* 0x000e620000000800 */
[----:B------:R-:W-:Y:S01]  /*0f40*/  MOV R21, UR5 ;  /* 0x0000000500157c02 */ /* 0x000fe20008000f00 */
[----:B--2---:R-:W-:Y:S01]  /*0f50*/  FMUL R59, R59, UR9 ;  /* 0x000000093b3b7c20 */ /* 0x004fe20008400000 */
[----:B----4-:R-:W-:Y:S02]  /*0f60*/  I2FP.F32.U32 R58, UR4 ;  /* 0x00000004003a7c45 */ /* 0x010fe40008201000 */
[----:B------:R-:W-:-:S05]  /*0f70*/  CS2R.32 R2, SR_CgaSize ;  /* 0x0000000000027805 */ /* 0x000fca0000008a00 */
[----:B------:R-:W-:-:S06]  /*0f80*/  IMAD R2, R2, -0xa0, RZ ;  /* 0xffffff6002027824 */ /* 0x000fcc00078e02ff */
[----:B------:R-:W2:Y:S01]  /*0f90*/  LDC R2, c[0x0][R2+0x2a4] ;  /* 0x0000a90002027b82 */ /* 0x000ea20000000800 */
[----:B------:R-:W-:Y:S01]  /*0fa0*/  MOV R20, UR4 ;  /* 0x0000000400147c02 */ /* 0x000fe20008000f00 */
[----:B------:R-:W4:Y:S01]  /*0fb0*/  F2I.U32.TRUNC.NTZ R59, R59 ;  /* 0x0000003b003b7305 */ /* 0x000f22000020f000 */
[----:B---3--:R-:W-:-:S05]  /*0fc0*/  FMUL R58, R58, UR7 ;  /* 0x000000073a3a7c20 */ /* 0x008fca0008400000 */
[----:B------:R-:W-:Y:S01]  /*0fd0*/  BAR.SYNC.DEFER_BLOCKING 0x0 ;  /* 0x0000000000007b1d */ /* 0x000fe20000010000 */
[----:B------:R-:W-:-:S05]  /*0fe0*/  ISETP.GE.AND P0, PT, R10, 0x1, PT ;  /* 0x000000010a00780c */ /* 0x000fca0003f06270 */
[----:B------:R-:W3:Y:S02]  /*0ff0*/  F2I.U32.TRUNC.NTZ R58, R58 ;  /* 0x0000003a003a7305 */ /* 0x000ee4000020f000 */
[----:B------:R-:W2:Y:S01]  /*1000*/  S2UR UR36, SR_CTAID.Z ;  /* 0x00000000002479c3 */ /* 0x000ea20000002700 */
[----:B----4-:R-:W-:-:S05]  /*1010*/  IADD3 R59, PT, PT, -R59, RZ, RZ ;  /* 0x000000ff3b3b7210 */ /* 0x010fca0007ffe1ff */
[----:B-1----:R-:W-:Y:S01]  /*1020*/  IMAD R59, R3, R59, UR5 ;  /* 0x00000005033b7e24 */ /* 0x002fe2000f8e023b */
[----:B---3--:R-:W-:-:S05]  /*1030*/  IADD3 R58, PT, PT, -R58, RZ, RZ ;  /* 0x000000ff3a3a7210 */ /* 0x008fca0007ffe1ff */
[----:B--2---:R-:W-:Y:S01]  /*1040*/  IMAD R58, R2, R58, UR4 ;  /* 0x00000004023a7e24 */ /* 0x004fe2000f8e023a */
[----:B------:R-:W-:Y:S06]  /*1050*/  @!P0 BRA `(.L_x_16) ;  /* 0x0000000000b88947 */ /* 0x000fec0003800000 */
[----:B------:R-:W1:Y:S01]  /*1060*/  LDC.64 R4, c[0x0][0xb18] ;  /* 0x0002c600ff047b82 */ /* 0x000e620000000a00 */
[----:B------:R-:W-:-:S07]  /*1070*/  ISETP.NE.AND P0, PT, R10, 0x1, PT ;  /* 0x000000010a00780c */ /* 0x000fce0003f05270 */
[----:B------:R-:W2:Y:S08]  /*1080*/  LDC R9, c[0x0][0xb0c] ;  /* 0x0002c300ff097b82 */ /* 0x000eb00000000800 */
[----:B------:R-:W3:Y:S08]  /*1090*/  LDC R12, c[0x0][0x370] ;  /* 0x0000dc00ff0c7b82 */ /* 0x000ef00000000800 */
[----:B------:R-:W4:Y:S01]  /*10a0*/  LDC R11, c[0x0][0x374] ;  /* 0x0000dd00ff0b7b82 */ /* 0x000f220000000800 */
[----:B-1----:R-:W-:-:S07]  /*10b0*/  ISETP.NE.AND P1, PT, R4, 0x1, PT ;  /* 0x000000010400780c */ /* 0x002fce0003f25270 */
[----:B------:R-:W3:Y:S01]  /*10c0*/  LDC.64 R6, c[0x0][0xb10] ;  /* 0x0002c400ff067b82 */ /* 0x000ee20000000a00 */
[----:B--2---:R-:W-:-:S07]  /*10d0*/  ISETP.NE.AND P2, PT, R9, 0x1, PT ;  /* 0x000000010900780c */ /* 0x004fce0003f45270 */
[----:B------:R-:W1:Y:S08]  /*10e0*/  LDC R8, c[0x0][0xb20] ;  /* 0x0002c800ff087b82 */ /* 0x000e700000000800 */
[----:B------:R-:W2:Y:S01]  /*10f0*/  LDC.64 R2, c[0x0][0xb28] ;  /* 0x0002ca00ff027b82 */ /* 0x000ea20000000a00 */
[----:B----4-:R-:W-:-:S04]  /*1100*/  IMAD.HI.U32 R13, R11, R5, RZ ;  /* 0x000000050b0d7227 */ /* 0x010fc800078e00ff */
[----:B------:R-:W-:-:S04]  /*1110*/  IMAD.HI.U32 R5, R20, R5, RZ ;  /* 0x0000000514057227 */ /* 0x000fc800078e00ff */
[----:B---3--:R-:W-:-:S05]  /*1120*/  IMAD.HI.U32 R14, R12, R6, RZ ;  /* 0x000000060c0e7227 */ /* 0x008fca00078e00ff */
[-C--:B------:R-:W-:Y:S01]  /*1130*/  @P2 SHF.R.U32.HI R12, RZ, R7.reuse, R14 ;  /* 0x00000007ff0c2219 */ /* 0x080fe2000001160e */
[----:B------:R-:W-:Y:S01]  /*1140*/  IMAD.HI.U32 R14, R21, R6, RZ ;  /* 0x00000006150e7227 */ /* 0x000fe200078e00ff */
[-C--:B-1----:R-:W-:Y:S02]  /*1150*/  @P1 SHF.R.U32.HI R11, RZ, R8.reuse, R13 ;  /* 0x00000008ff0b1219 */ /* 0x082fe4000001160d */
[----:B------:R-:W-:Y:S02]  /*1160*/  SHF.R.U32.HI R5, RZ, R8, R5 ;  /* 0x00000008ff057219 */ /* 0x000fe40000011605 */
[----:B------:R-:W-:Y:S02]  /*1170*/  SHF.R.U32.HI R14, RZ, R7, R14 ;  /* 0x00000007ff0e7219 */ /* 0x000fe4000001160e */
[----:B------:R-:W-:Y:S01]  /*1180*/  SEL R5, R20, R5, !P1 ;  /* 0x0000000514057207 */ /* 0x000fe20004800000 */
[----:B--2---:R-:W-:Y:S01]  /*1190*/  IMAD.HI.U32 R13, R11, R2, RZ ;  /* 0x000000020b0d7227 */ /* 0x004fe200078e00ff */
[----:B------:R-:W-:-:S03]  /*11a0*/  SEL R14, R21, R14, !P2 ;  /* 0x0000000e150e7207 */ /* 0x000fc60005000000 */
[----:B------:R-:W-:Y:S01]  /*11b0*/  IMAD.HI.U32 R6, R12, R2, RZ ;  /* 0x000000020c067227 */ /* 0x000fe200078e00ff */
[----:B------:R-:W-:-:S04]  /*11c0*/  @P0 SHF.R.U32.HI R11, RZ, R3, R13 ;  /* 0x00000003ff0b0219 */ /* 0x000fc8000001160d */
[----:B------:R-:W-:Y:S01]  /*11d0*/  @P0 SHF.R.U32.HI R12, RZ, R3, R6 ;  /* 0x00000003ff0c0219 */ /* 0x000fe20000011606 */
[----:B------:R-:W-:-:S04]  /*11e0*/  IMAD R11, R11, R10, RZ ;  /* 0x0000000a0b0b7224 */ /* 0x000fc800078e02ff */
[----:B------:R-:W-:Y:S01]  /*11f0*/  IMAD R6, R12, R10, RZ ;  /* 0x0000000a0c067224 */ /* 0x000fe200078e02ff */
[----:B------:R-:W-:-:S04]  /*1200*/  ISETP.GE.AND P1, PT, R5, R11, PT ;  /* 0x0000000b0500720c */ /* 0x000fc80003f26270 */
[----:B------:R-:W-:Y:S01]  /*1210*/  ISETP.GE.OR P1, PT, R14, R6, P1 ;  /* 0x000000060e00720c */ /* 0x000fe20000f26670 */
[----:B------:R-:W-:-:S05]  /*1220*/  IMAD.HI.U32 R6, R5, R2, RZ ;  /* 0x0000000205067227 */ /* 0x000fca00078e00ff */
[----:B------:R-:W-:-:S04]  /*1230*/  SHF.R.U32.HI R6, RZ, R3, R6 ;  /* 0x00000003ff067219 */ /* 0x000fc80000011606 */
[----:B------:R-:W-:-:S03]  /*1240*/  SEL R6, R5, R6, !P0 ;  /* 0x0000000605067207 */ /* 0x000fc60004000000 */
[----:B------:R-:W-:Y:S01]  /*1250*/  @!P1 IMAD.HI.U32 R7, R14, R2, RZ ;  /* 0x000000020e079227 */ /* 0x000fe200078e00ff */
[----:B------:R-:W-:-:S04]  /*1260*/  IADD3 R2, PT, PT, -R6, RZ, RZ ;  /* 0x000000ff06027210 */ /* 0x000fc80007ffe1ff */
[----:B------:R-:W-:Y:S01]  /*1270*/  @!P1 SHF.R.U32.HI R3, RZ, R3, R7 ;  /* 0x00000003ff039219 */ /* 0x000fe20000011607 */
[----:B------:R-:W-:Y:S01]  /*1280*/  IMAD R2, R10, R2, R5 ;  /* 0x000000020a027224 */ /* 0x000fe200078e0205 */
[----:B------:R-:W-:Y:S02]  /*1290*/  IADD3 R7, PT, PT, -R5, RZ, RZ ;  /* 0x000000ff05077210 */ /* 0x000fe40007ffe1ff */
[----:B------:R-:W-:-:S03]  /*12a0*/  @!P1 SEL R3, R14, R3, !P0 ;  /* 0x000000030e039207 */ /* 0x000fc60004000000 */
[----:B------:R-:W-:Y:S02]  /*12b0*/  IMAD R7, R4, R7, R20 ;  /* 0x0000000704077224 */ /* 0x000fe400078e0214 */
[--C-:B------:R-:W-:Y:S02]  /*12c0*/  @!P1 IMAD.IADD R6, R6, 0x1, -R3.reuse ;  /* 0x0000000106069824 */ /* 0x100fe400078e0a03 */
[----:B------:R-:W-:Y:S01]  /*12d0*/  @!P1 IMAD R3, R2, R12, R3 ;  /* 0x0000000c02039224 */ /* 0x000fe200078e0203 */
[----:B------:R-:W-:Y:S01]  /*12e0*/  IADD3 R2, PT, PT, -R14, RZ, RZ ;  /* 0x000000ff0e027210 */ /* 0x000fe20007ffe1ff */
[----:B------:R-:W-:Y:S02]  /*12f0*/  @!P1 IMAD R5, R6, R10, R14 ;  /* 0x0000000a06059224 */ /* 0x000fe400078e020e */
[----:B------:R-:W-:Y:S02]  /*1300*/  @!P1 IMAD.MOV.U32 R14, RZ, RZ, R3 ;  /* 0x000000ffff0e9224 */ /* 0x000fe400078e0003 */
[----:B------:R-:W-:-:S02]  /*1310*/  IMAD R2, R9, R2, R21 ;  /* 0x0000000209027224 */ /* 0x000fc400078e0215 */
[----:B------:R-:W-:Y:S02]  /*1320*/  IMAD R20, R5, R4, R7 ;  /* 0x0000000405147224 */ /* 0x000fe400078e0207 */
[----:B------:R-:W-:Y:S02]  /*1330*/  IMAD R21, R14, R9, R2 ;  /* 0x000000090e157224 */ /* 0x000fe400078e0202 */
.L_x_16:
[----:B------:R-:W1:Y:S01]  /*1340*/  LDCU UR4, c[0x0][0xb30] ;  /* 0x00016600ff0477ac */ /* 0x000e620008000800 */
[----:B------:R-:W2:Y:S08]  /*1350*/  S2UR UR37, SR_CgaCtaId ;  /* 0x00000000002579c3 */ /* 0x000eb00000008800 */
[----:B------:R-:W3:Y:S01]  /*1360*/  LDC R26, c[0x0][0xb24] ;  /* 0x0002c900ff1a7b82 */ /* 0x000ee20000000800 */
[----:B-1----:R-:W-:-:S09]  /*1370*/  UISETP.NE.AND UP1, UPT, UR4, 0x1, UPT ;  /* 0x000000010400788c */ /* 0x002fd2000bf25270 */
[----:B--2---:R-:W-:Y:S05]  /*1380*/  BRA.U UP1, `(.L_x_17) ;  /* 0x0000000101407547 */ /* 0x004fea000b800000 */
[----:B------:R-:W1:Y:S08]  /*1390*/  LDC.64 R4, c[0x0][0xb10] ;  /* 0x0002c400ff047b82 */ /* 0x000e700000000a00 */
[----:B------:R-:W2:Y:S08]  /*13a0*/  LDC.64 R2, c[0x0][0xb18] ;  /* 0x0002c600ff027b82 */ /* 0x000eb00000000a00 */
[----:B------:R-:W4:Y:S08]  /*13b0*/  LDC R6, c[0x0][0xb20] ;  /* 0x0002c800ff067b82 */ /* 0x000f300000000800 */
[----:B------:R-:W3:Y:S01]  /*13c0*/  LDC R7, c[0x0][0xb0c] ;  /* 0x0002c300ff077b82 */ /* 0x000ee20000000800 */
[----:B-1----:R-:W-:-:S05]  /*13d0*/  IMAD.HI.U32 R4, R21, R4, RZ ;  /* 0x0000000415047227 */ /* 0x002fca00078e00ff */
[----:B------:R-:W-:Y:S01]  /*13e0*/  SHF.R.U32.HI R4, RZ, R5, R4 ;  /* 0x00000005ff047219 */ /* 0x000fe20000011604 */
[----:B--2---:R-:W-:Y:S01]  /*13f0*/  IMAD.HI.U32 R3, R20, R3, RZ ;  /* 0x0000000314037227 */ /* 0x004fe200078e00ff */
[----:B------:R-:W-:-:S04]  /*1400*/  ISETP.NE.AND P0, PT, R2, 0x1, PT ;  /* 0x000000010200780c */ /* 0x000fc80003f05270 */
[----:B----4-:R-:W-:-:S04]  /*1410*/  SHF.R.U32.HI R3, RZ, R6, R3 ;  /* 0x00000006ff037219 */ /* 0x010fc80000011603 */
[----:B------:R-:W-:Y:S02]  /*1420*/  SEL R3, R20, R3, !P0 ;  /* 0x0000000314037207 */ /* 0x000fe40004000000 */
[----:B---3--:R-:W-:-:S04]  /*1430*/  ISETP.NE.AND P1, PT, R7, 0x1, PT ;  /* 0x000000010700780c */ /* 0x008fc80003f25270 */
[----:B------:R-:W-:-:S05]  /*1440*/  SEL R4, R21, R4, !P1 ;  /* 0x0000000415047207 */ /* 0x000fca0004800000 */
[----:B------:R-:W-:Y:S02]  /*1450*/  IMAD.IADD R5, R3, 0x1, -R4 ;  /* 0x0000000103057824 */ /* 0x000fe400078e0a04 */
[----:B------:R-:W-:Y:S02]  /*1460*/  IMAD.IADD R3, R4, 0x1, -R3 ;  /* 0x0000000104037824 */ /* 0x000fe400078e0a03 */
[----:B------:R-:W-:Y:S02]  /*1470*/  IMAD R21, R5, R7, R21 ;  /* 0x0000000705157224 */ /* 0x000fe400078e0215 */
[----:B------:R-:W-:-:S07]  /*1480*/  IMAD R20, R3, R2, R20 ;  /* 0x0000000203147224 */ /* 0x000fce00078e0214 */
.L_x_17:
[----:B------:R-:W-:Y:S01]  /*1490*/  BAR.SYNC.DEFER_BLOCKING 0x0 ;  /* 0x0000000000007b1d */ /* 0x000fe20000010000 */
[----:B------:R-:W-:Y:S01]  /*14a0*/  UISETP.NE.AND UP1, UPT, UR8, 0x2, UPT ;  /* 0x000000020800788c */ /* 0x000fe2000bf25270 */
[----:B------:R-:W-:Y:S02]  /*14b0*/  ISETP.NE.OR P5, PT, R0, 0x2, !P5 ;  /* 0x000000020000780c */ /* 0x000fe40006fa5670 */
[----:B------:R-:W-:-:S06]  /*14c0*/  LOP3.LUT R2, R70, 0x1f, RZ, 0xc0, !PT ;  /* 0x0000001f46027812 */ /* 0x000fcc00078ec0ff */
[----:B------:R-:W-:Y:S05]  /*14d0*/  BRA.U UP1, `(.L_x_18) ;  /* 0x0000001501987547 */ /* 0x000fea000b800000 */
[----:B------:R-:W1:Y:S01]  /*14e0*/  LDCU UR13, c[0x0][0x38c] ;  /* 0x00007180ff0d77ac */ /* 0x000e620008000800 */
[----:B------:R-:W2:Y:S01]  /*14f0*/  LDC R8, c[0x0][0x370] ;  /* 0x0000dc00ff087b82 */ /* 0x000ea20000000800 */
[----:B------:R-:W-:Y:S01]  /*1500*/  PLOP3.LUT P1, PT, PT, PT, UP2, 0x80, 0x8 ;  /* 0x000000000008781c */ /* 0x000fe20003f2f028 */
[----:B------:R-:W-:Y:S01]  /*1510*/  IMAD.MOV.U32 R15, RZ, RZ, 0x1 ;  /* 0x00000001ff0f7424 */ /* 0x000fe200078e00ff */
[----:B------:R-:W-:Y:S01]  /*1520*/  ISETP.EQ.OR P4, PT, R2, RZ, P5 ;  /* 0x000000ff0200720c */ /* 0x000fe20002f82670 */
[----:B------:R-:W-:Y:S01]  /*1530*/  IMAD.MOV.U32 R14, RZ, RZ, RZ ;  /* 0x000000ffff0e7224 */ /* 0x000fe200078e00ff */
[----:B------:R-:W-:Y:S02]  /*1540*/  PLOP3.LUT P1, PT, P1, PT, PT, 0x8, 0x80 ;  /* 0x000000000080781c */ /* 0x000fe40000f2e170 */
[----:B------:R-:W-:Y:S01]  /*1550*/  CS2R R12, SRZ ;  /* 0x00000000000c7805 */ /* 0x000fe2000001ff00 */
[----:B------:R-:W-:Y:S01]  /*1560*/  IMAD.MOV.U32 R11, RZ, RZ, 0x1 ;  /* 0x00000001ff0b7424 */ /* 0x000fe200078e00ff */
[----:B------:R-:W4:Y:S01]  /*1570*/  LDC R0, c[0x0][0x374] ;  /* 0x0000dd00ff007b82 */ /* 0x000f220000000800 */
[----:B------:R-:W2:Y:S01]  /*1580*/  LDCU.64 UR22, c[0x0][0x348] ;  /* 0x00006900ff1677ac */ /* 0x000ea20008000a00 */
[----:B------:R-:W-:Y:S01]  /*1590*/  UMOV UR6, URZ ;  /* 0x000000ff00067c82 */ /* 0x000fe20008000000 */
[----:B-1----:R-:W-:-:S04]  /*15a0*/  UIADD3 UR5, UPT, UPT, UR13, 0x3f, URZ ;  /* 0x0000003f0d057890 */ /* 0x002fc8000fffe0ff */
[----:B------:R-:W-:-:S04]  /*15b0*/  USHF.R.S32.HI UR4, URZ, 0x1f, UR5 ;  /* 0x0000001fff047899 */ /* 0x000fc80008011405 */
[----:B------:R-:W-:-:S04]  /*15c0*/  ULEA.HI UR4, UR4, UR5, URZ, 0x6 ;  /* 0x0000000504047291 */ /* 0x000fc8000f8f30ff */
[----:B------:R-:W-:Y:S02]  /*15d0*/  USHF.R.S32.HI UR15, URZ, 0x6, UR4 ;  /* 0x00000006ff0f7899 */ /* 0x000fe40008011404 */
[----:B------:R-:W-:Y:S02]  /*15e0*/  UIADD3 UR4, UPT, UPT, UR13, -0x1, URZ ;  /* 0xffffffff0d047890 */ /* 0x000fe4000fffe0ff */
[----:B------:R-:W-:Y:S02]  /*15f0*/  UISETP.LT.U32.AND UP0, UPT, UR15, 0xd, UPT ;  /* 0x0000000d0f00788c */ /* 0x000fe4000bf01070 */
[----:B------:R-:W-:Y:S02]  /*1600*/  UISETP.GE.U32.AND UP1, UPT, UR4, -0x7f, UPT ;  /* 0xffffff810400788c */ /* 0x000fe4000bf26070 */
[----:B------:R-:W-:Y:S02]  /*1610*/  USEL UR14, UR15, 0xd, UP0 ;  /* 0x0000000d0f0e7887 */ /* 0x000fe40008000000 */
[----:B------:R-:W-:-:S02]  /*1620*/  UIADD3 UR13, UPT, UPT, UR13, 0x7e, URZ ;  /* 0x0000007e0d0d7890 */ /* 0x000fc4000fffe0ff */
[----:B------:R-:W-:Y:S02]  /*1630*/  UIADD3 UR5, UPT, UPT, UR14, -0x1, URZ ;  /* 0xffffffff0e057890 */ /* 0x000fe4000fffe0ff */
[----:B------:R-:W-:-:S03]  /*1640*/  UIADD3 UR7, UPT, UPT, UR15, -UR14, URZ ;  /* 0x8000000e0f077290 */ /* 0x000fc6000fffe0ff */
[----:B------:R-:W-:-:S04]  /*1650*/  @UP1 UIADD3 UR5, UPT, UPT, UR14, URZ, URZ ;  /* 0x000000ff0e051290 */ /* 0x000fc8000fffe0ff */
[----:B--2---:R-:W-:-:S12]  /*1660*/  UIADD3 UR5, UPT, UPT, UR5, 0x1, URZ ;  /* 0x0000000105057890 */ /* 0x004fd8000fffe0ff */
.L_x_36:
[----:B------:R-:W-:Y:S01]  /*1670*/  UISETP.NE.AND UP0, UPT, UR37, URZ, UPT ;  /* 0x000000ff2500728c */ /* 0x000fe2000bf05270 */
[----:B------:R-:W1:Y:S08]  /*1680*/  S2UR UR37, SR_CgaCtaId ;  /* 0x00000000002579c3 */ /* 0x000e700000008800 */
[----:B------:R-:W-:Y:S05]  /*1690*/  BRA.U UP0, `(.L_x_19) ;  /* 0x0000000100347547 */ /* 0x000fea000b800000 */
[----:B------:R-:W2:Y:S01]  /*16a0*/  S2R R2, SR_CgaCtaId ;  /* 0x0000000000027919 */ /* 0x000ea20000008800 */
[----:B------:R-:W-:-:S04]  /*16b0*/  MOV R3, 0x400 ;  /* 0x0000040000037802 */ /* 0x000fc80000000f00 */
[----:B--2---:R-:W-:Y:S02]  /*16c0*/  LEA R2, R2, R3, 0x18 ;  /* 0x0000000302027211 */ /* 0x004fe400078ec0ff */
[----:B------:R-:W-:-:S03]  /*16d0*/  SHF.L.U32 R3, R11, 0x1f, RZ ;  /* 0x0000001f0b037819 */ /* 0x000fc600000006ff */
[----:B------:R-:W-:-:S04]  /*16e0*/  IMAD R2, R12, 0x8, R2 ;  /* 0x000000080c027824 */ /* 0x000fc800078e0202 */
[----:B------:R-:W2:Y:S02]  /*16f0*/  SYNCS.PHASECHK.TRANS64.TRYWAIT P0, [R2+URZ+0x180], R3 ;  /* 0x00018003020075a7 */ /* 0x000ea400080011ff */
[----:B--2---:R-:W-:Y:S05]  /*1700*/  @!P0 BRA `(.L_x_20) ;  /* 0x0000005c00288947 */ /* 0x004fea0003800000 */
.L_x_125:
[----:B------:R-:W-:Y:S01]  /*1710*/  VIADD R12, R12, 0x1 ;  /* 0x000000010c0c7836 */ /* 0x000fe20000000000 */
[----:B------:R2:W-:Y:S04]  /*1720*/  SYNCS.ARRIVE.TRANS64.A1T0 RZ, [R2+URZ+0x170], RZ ;  /* 0x000170ff02ff79a7 */ /* 0x0005e800081000ff */
[----:B------:R-:W-:-:S04]  /*1730*/  ISETP.NE.AND P0, PT, R12, 0x2, PT ;  /* 0x000000020c00780c */ /* 0x000fc80003f05270 */
[----:B------:R-:W-:Y:S02]  /*1740*/  SEL R12, R12, RZ, P0 ;  /* 0x000000ff0c0c7207 */ /* 0x000fe40000000000 */
[----:B--2---:R-:W-:-:S04]  /*1750*/  SEL R2, RZ, 0x1, P0 ;  /* 0x00000001ff027807 */ /* 0x004fc80000000000 */
[----:B------:R-:W-:-:S07]  /*1760*/  LOP3.LUT R11, R11, R2, RZ, 0x3c, !PT ;  /* 0x000000020b0b7212 */ /* 0x000fce00078e3cff */
.L_x_19:
[----:B------:R-:W-:Y:S01]  /*1770*/  UMOV UR4, 0x400 ;  /* 0x0000040000047882 */ /* 0x000fe20000000000 */
[----:B------:R-:W-:Y:S01]  /*1780*/  SHF.L.U32 R2, R15, 0x1f, RZ ;  /* 0x0000001f0f027819 */ /* 0x000fe200000006ff */
[----:B-1----:R-:W-:Y:S01]  /*1790*/  ULEA UR4, UR37, UR4, 0x18 ;  /* 0x0000000425047291 */ /* 0x002fe2000f8ec0ff */
[----:B------:R-:W-:Y:S01]  /*17a0*/  R2UR UR35, R21 ;  /* 0x00000000152372ca */ /* 0x000fe200000e0000 */
[----:B------:R-:W-:Y:S01]  /*17b0*/  UISETP.GE.U32.AND UP0, UPT, UR13, 0x7f, UPT ;  /* 0x0000007f0d00788c */ /* 0x000fe2000bf06070 */
[----:B------:R-:W-:Y:S01]  /*17c0*/  R2UR UR10, R20 ;  /* 0x00000000140a72ca */ /* 0x000fe200000e0000 */
[----:B------:R-:W-:Y:S01]  /*17d0*/  ULEA UR8, UR6, UR4, 0x3 ;  /* 0x0000000406087291 */ /* 0x000fe2000f8e18ff */
[----:B------:R-:W-:-:S08]  /*17e0*/  UMOV UR24, URZ ;  /* 0x000000ff00187c82 */ /* 0x000fd00008000000 */
[----:B------:R1:W2:Y:S01]  /*17f0*/  SYNCS.PHASECHK.TRANS64.TRYWAIT P0, [UR8+0x68], R2 ;  /* 0x00006802ff0075a7 */ /* 0x0002a20008001108 */
[----:B------:R-:W-:Y:S02]  /*1800*/  USHF.L.U32 UR35, UR35, 0x6, URZ ;  /* 0x0000000623237899 */ /* 0x000fe400080006ff */
[----:B------:R-:W-:Y:S01]  /*1810*/  USHF.L.U32 UR10, UR10, 0x6, URZ ;  /* 0x000000060a0a7899 */ /* 0x000fe200080006ff */
[----:B------:R-:W-:Y:S11]  /*1820*/  BRA.U !UP0, `(.L_x_21) ;  /* 0x0000000108a47547 */ /* 0x000ff6000b800000 */
[----:B------:R-:W-:Y:S01]  /*1830*/  UMOV UR16, URZ ;  /* 0x000000ff00107c82 */ /* 0x000fe20008000000 */
[----:B------:R-:W-:-:S05]  /*1840*/  UMOV UR17, UR6 ;  /* 0x0000000600117c82 */ /* 0x000fca0008000000 */
.L_x_26:
[----:B-1----:R-:W-:Y:S01]  /*1850*/  ULEA UR33, UR17, UR4, 0x3 ;  /* 0x0000000411217291 */ /* 0x002fe2000f8e18ff */
[----:B--2---:R-:W-:Y:S01]  /*1860*/  @!P5 MOV R3, 0x4000 ;  /* 0x000040000003d802 */ /* 0x004fe20000000f00 */
[----:B--2---:R-:W-:Y:S10]  /*1870*/  @P0 BRA `(.L_x_22) ;  /* 0x00000000000c0947 */ /* 0x004ff40003800000 */
[----:B------:R-:W-:-:S04]  /*1880*/  SHF.L.U32 R4, R15, 0x1f, RZ ;  /* 0x0000001f0f047819 */ /* 0x000fc800000006ff */
[----:B------:R-:W2:Y:S02]  /*1890*/  SYNCS.PHASECHK.TRANS64.TRYWAIT P0, [UR33+0x68], R4 ;  /* 0x00006804ff0075a7 */ /* 0x000ea40008001121 */
[----:B--2---:R-:W-:Y:S05]  /*18a0*/  @!P0 BRA `(.L_x_23) ;  /* 0x0000005800d48947 */ /* 0x004fea0003800000 */
.L_x_22:
[----:B------:R2:W-:Y:S01]  /*18b0*/  @!P5 SYNCS.ARRIVE.TRANS64 RZ, [UR33], R3 ;  /* 0x00000003ffffd9a7 */ /* 0x0005e20008000021 */
[----:B------:R-:W-:Y:S04]  /*18c0*/  BSSY.RECONVERGENT B0, `(.L_x_24) ;  /* 0x0000003000007945 */ /* 0x000fe80003800200 */
[----:B------:R-:W-:Y:S05]  /*18d0*/  @P4 BRA `(.L_x_25) ;  /* 0x0000000000044947 */ /* 0x000fea0003800000 */
[----:B------:R-:W-:Y:S05]  /*18e0*/  BPT.TRAP 0x1 ;  /* 0x000000040000795c */ /* 0x000fea0000300000 */
.L_x_25:
[----:B------:R-:W-:Y:S05]  /*18f0*/  BSYNC.RECONVERGENT B0 ;  /* 0x0000000000007941 */ /* 0x000fea0003800200 */
.L_x_24:
[----:B------:R-:W-:Y:S02]  /*1900*/  UIADD3 UR6, UPT, UPT, UR17, 0x1, URZ ;  /* 0x0000000111067890 */ /* 0x000fe4000fffe0ff */
[----:B------:R-:W-:Y:S02]  /*1910*/  UIADD3 UR26, UP1, UPT, UR22, 0x80, URZ ;  /* 0x00000080161a7890 */ /* 0x000fe4000ff3e0ff */
[----:B------:R-:W-:Y:S02]  /*1920*/  UISETP.NE.AND UP0, UPT, UR6, 0xd, UPT ;  /* 0x0000000d0600788c */ /* 0x000fe4000bf05270 */
[----:B------:R-:W-:Y:S02]  /*1930*/  USHF.L.U32 UR34, UR16, 0x6, URZ ;  /* 0x0000000610227899 */ /* 0x000fe400080006ff */
[----:B------:R-:W-:Y:S02]  /*1940*/  USEL UR9, URZ, 0x1, UP0 ;  /* 0x00000001ff097887 */ /* 0x000fe40008000000 */
[----:B------:R-:W-:-:S02]  /*1950*/  USEL UR6, UR6, URZ, UP0 ;  /* 0x000000ff06067287 */ /* 0x000fc40008000000 */
[----:B------:R-:W-:Y:S02]  /*1960*/  UIADD3 UR20, UP0, UPT, UR22, 0x180, URZ ;  /* 0x0000018016147890 */ /* 0x000fe4000ff1e0ff */
[----:B------:R-:W-:Y:S01]  /*1970*/  ULEA UR8, UR6, UR4, 0x3 ;  /* 0x0000000406087291 */ /* 0x000fe2000f8e18ff */
[----:B------:R-:W-:Y:S01]  /*1980*/  LOP3.LUT R15, R15, UR9, RZ, 0x3c, !PT ;  /* 0x000000090f0f7c12 */ /* 0x000fe2000f8e3cff */
[----:B------:R-:W-:Y:S02]  /*1990*/  UIADD3.X UR27, UPT, UPT, URZ, UR23, URZ, UP1, !UPT ;  /* 0x00000017ff1b7290 */ /* 0x000fe40008ffe4ff */
[----:B------:R-:W-:Y:S01]  /*19a0*/  UIADD3.X UR21, UPT, UPT, URZ, UR23, URZ, UP0, !UPT ;  /* 0x00000017ff157290 */ /* 0x000fe200087fe4ff */
[----:B-1----:R-:W-:Y:S01]  /*19b0*/  SHF.L.U32 R2, R15, 0x1f, RZ ;  /* 0x0000001f0f027819 */ /* 0x002fe200000006ff */
[----:B------:R-:W-:Y:S01]  /*19c0*/  UMOV UR18, 0x0 ;  /* 0x0000000000127882 */ /* 0x000fe20000000000 */
[----:B------:R-:W-:Y:S01]  /*19d0*/  UMOV UR19, 0x10000000 ;  /* 0x1000000000137882 */ /* 0x000fe20000000000 */
[----:B------:R-:W-:Y:S01]  /*19e0*/  UMOV UR12, UR36 ;  /* 0x00000024000c7c82 */ /* 0x000fe20008000000 */
[----:B------:R1:W1:Y:S01]  /*19f0*/  SYNCS.PHASECHK.TRANS64.TRYWAIT P0, [UR8+0x68], R2 ;  /* 0x00006802ff0075a7 */ /* 0x0002620008001108 */
[----:B------:R-:W-:Y:S01]  /*1a00*/  ULEA UR8, UR17, UR4, 0xd ;  /* 0x0000000411087291 */ /* 0x000fe2000f8e68ff */
[----:B------:R-:W-:Y:S01]  /*1a10*/  UMOV UR9, UR33 ;  /* 0x0000002100097c82 */ /* 0x000fe20008000000 */
[----:B------:R-:W-:-:S02]  /*1a20*/  UMOV UR11, UR34 ;  /* 0x00000022000b7c82 */ /* 0x000fc40008000000 */
[----:B------:R-:W-:Y:S02]  /*1a30*/  UIADD3 UR32, UPT, UPT, UR8, 0x3400, URZ ;  /* 0x0000340008207890 */ /* 0x000fe4000fffe0ff */
[----:B------:R-:W-:Y:S02]  /*1a40*/  UIADD3 UR8, UPT, UPT, UR8, 0x1d400, URZ ;  /* 0x0001d40008087890 */ /* 0x000fe4000fffe0ff */
[----:B------:R-:W-:Y:S01]  /*1a50*/  UIADD3 UR16, UPT, UPT, UR16, 0x1, URZ ;  /* 0x0000000110107890 */ /* 0x000fe2000fffe0ff */
[----:B------:R-:W-:Y:S01]  /*1a60*/  UMOV UR24, UR5 ;  /* 0x0000000500187c82 */ /* 0x000fe20008000000 */
[----:B------:R-:W-:Y:S02]  /*1a70*/  UMOV UR17, UR6 ;  /* 0x0000000600117c82 */ /* 0x000fe40008000000 */
[----:B------:R-:W-:Y:S01]  /*1a80*/  UISETP.NE.AND UP0, UPT, UR16, UR5, UPT ;  /* 0x000000051000728c */ /* 0x000fe2000bf05270 */
[----:B------:R1:W-:Y:S02]  /*1a90*/  UTMALDG.3D [UR32], [UR26], desc[UR18] ;  /* 0x000012201a0075b4 */ /* 0x0003e40008011000 */
[----:B------:R1:W-:Y:S06]  /*1aa0*/  UTMALDG.3D [UR8], [UR20], desc[UR18] ;  /* 0x00001208140075b4 */ /* 0x0003ec0008011000 */
[----:B------:R-:W-:Y:S05]  /*1ab0*/  BRA.U UP0, `(.L_x_26) ;  /* 0xfffffffd00647547 */ /* 0x000fea000b83ffff */
.L_x_21:
[----:B-1----:R-:W-:Y:S01]  /*1ac0*/  ULEA UR8, UR6, UR4, 0x3 ;  /* 0x0000000406087291 */ /* 0x002fe2000f8e18ff */
[----:B------:R-:W-:Y:S01]  /*1ad0*/  SHF.L.U32 R2, R15, 0x1f, RZ ;  /* 0x0000001f0f027819 */ /* 0x000fe200000006ff */
[----:B------:R-:W-:Y:S01]  /*1ae0*/  @!P1 SYNCS.ARRIVE.TRANS64.A1T0 RZ, [UR4+0x108], RZ ;  /* 0x000108ffffff99a7 */ /* 0x000fe20008100004 */
[----:B------:R-:W-:-:S06]  /*1af0*/  UISETP.GT.AND UP0, UPT, UR15, UR14, UPT ;  /* 0x0000000e0f00728c */ /* 0x000fcc000bf04270 */
[----:B--2---:R1:W2:Y:S03]  /*1b00*/  SYNCS.PHASECHK.TRANS64.TRYWAIT P0, [UR8+0x68], R2 ;  /* 0x00006802ff0075a7 */ /* 0x0042a60008001108 */
[----:B------:R-:W-:Y:S05]  /*1b10*/  BRA.U !UP0, `(.L_x_27) ;  /* 0x0000000108a87547 */ /* 0x000fea000b800000 */
[----:B------:R-:W-:Y:S01]  /*1b20*/  UIADD3 UR21, UPT, UPT, UR7, UR24, URZ ;  /* 0x0000001807157290 */ /* 0x000fe2000fffe0ff */
[----:B------:R-:W-:-:S11]  /*1b30*/  UMOV UR25, UR6 ;  /* 0x0000000600197c82 */ /* 0x000fd60008000000 */
.L_x_32:
[----:B-1----:R-:W-:Y:S01]  /*1b40*/  ULEA UR17, UR25, UR4, 0x3 ;  /* 0x0000000419117291 */ /* 0x002fe2000f8e18ff */
[----:B--2---:R-:W-:Y:S01]  /*1b50*/  @!P5 MOV R3, 0x4000 ;  /* 0x000040000003d802 */ /* 0x004fe20000000f00 */
[----:B--2---:R-:W-:Y:S10]  /*1b60*/  @P0 BRA `(.L_x_28) ;  /* 0x00000000000c0947 */ /* 0x004ff40003800000 */
[----:B------:R-:W-:-:S04]  /*1b70*/  SHF.L.U32 R4, R15, 0x1f, RZ ;  /* 0x0000001f0f047819 */ /* 0x000fc800000006ff */
[----:B------:R-:W2:Y:S02]  /*1b80*/  SYNCS.PHASECHK.TRANS64.TRYWAIT P0, [UR17+0x68], R4 ;  /* 0x00006804ff0075a7 */ /* 0x000ea40008001111 */
[----:B--2---:R-:W-:Y:S05]  /*1b90*/  @!P0 BRA `(.L_x_29) ;  /* 0x0000005800308947 */ /* 0x004fea0003800000 */
.L_x_28:
[----:B------:R2:W-:Y:S01]  /*1ba0*/  @!P5 SYNCS.ARRIVE.TRANS64 RZ, [UR17], R3 ;  /* 0x00000003ffffd9a7 */ /* 0x0005e20008000011 */
[----:B------:R-:W-:Y:S04]  /*1bb0*/  BSSY.RECONVERGENT B0, `(.L_x_30) ;  /* 0x0000003000007945 */ /* 0x000fe80003800200 */
[----:B------:R-:W-:Y:S05]  /*1bc0*/  @P4 BRA `(.L_x_31) ;  /* 0x0000000000044947 */ /* 0x000fea0003800000 */
[----:B------:R-:W-:Y:S05]  /*1bd0*/  BPT.TRAP 0x1 ;  /* 0x000000040000795c */ /* 0x000fea0000300000 */
.L_x_31:
[----:B------:R-:W-:Y:S05]  /*1be0*/  BSYNC.RECONVERGENT B0 ;  /* 0x0000000000007941 */ /* 0x000fea0003800200 */
.L_x_30:
        /* <DEDUP_REMOVED lines=20> */
[----:B------:R-:W-:Y:S01]  /*1d30*/  UIADD3 UR8, UPT, UPT, UR8, 0x1d400, URZ ;  /* 0x0001d40008087890 */ /* 0x000fe2000fffe0ff */
[----:B------:R-:W-:Y:S01]  /*1d40*/  UMOV UR9, UR17 ;  /* 0x0000001100097c82 */ /* 0x000fe20008000000 */
[----:B------:R-:W-:Y:S01]  /*1d50*/  UMOV UR11, UR18 ;  /* 0x00000012000b7c82 */ /* 0x000fe20008000000 */
[----:B------:R-:W-:Y:S01]  /*1d60*/  UIADD3 UR24, UPT, UPT, UR24, 0x1, URZ ;  /* 0x0000000118187890 */ /* 0x000fe2000fffe0ff */
[----:B------:R-:W-:-:S03]  /*1d70*/  UMOV UR25, UR6 ;  /* 0x0000000600197c82 */ /* 0x000fc60008000000 */
[----:B------:R1:W-:Y:S01]  /*1d80*/  UTMALDG.3D [UR16], [UR30], desc[UR26] ;  /* 0x00001a101e0075b4 */ /* 0x0003e20008011000 */
[----:B------:R-:W-:Y:S01]  /*1d90*/  UISETP.NE.AND UP0, UPT, UR24, UR21, UPT ;  /* 0x000000151800728c */ /* 0x000fe2000bf05270 */
[----:B------:R1:W-:Y:S08]  /*1da0*/  UTMALDG.3D [UR8], [UR28], desc[UR26] ;  /* 0x00001a081c0075b4 */ /* 0x0003f00008011000 */
[----:B------:R-:W-:Y:S05]  /*1db0*/  BRA.U UP0, `(.L_x_32) ;  /* 0xfffffffd00607547 */ /* 0x000fea000b83ffff */
.L_x_27:
[C---:B-1----:R-:W-:Y:S01]  /*1dc0*/  LEA R2, R14.reuse, UR4, 0x3 ;  /* 0x000000040e027c11 */ /* 0x042fe2000f8e18ff */
[----:B------:R-:W-:Y:S01]  /*1dd0*/  NOP ;  /* 0x0000000000007918 */ /* 0x000fe20000000000 */
[----:B--2---:R-:W-:Y:S02]  /*1de0*/  SHF.L.U32 R3, R13, 0x1f, RZ ;  /* 0x0000001f0d037819 */ /* 0x004fe400000006ff */
[----:B------:R-:W-:Y:S02]  /*1df0*/  LEA R4, R14, UR4, 0x4 ;  /* 0x000000040e047c11 */ /* 0x000fe4000f8e20ff */
[----:B------:R-:W1:Y:S02]  /*1e00*/  SYNCS.PHASECHK.TRANS64.TRYWAIT P0, [R2+URZ+0x110], R3 ;  /* 0x00011003020075a7 */ /* 0x000e6400080011ff */
[----:B-1----:R-:W-:Y:S05]  /*1e10*/  @!P0 BRA `(.L_x_33) ;  /* 0x0000005400a88947 */ /* 0x002fea0003800000 */
.L_x_128:
[----:B------:R-:W2:Y:S01]  /*1e20*/  LDS.128 R4, [R4+0x1a0] ;  /* 0x0001a00004047984 */ /* 0x000ea20000000c00 */
[----:B---3--:R-:W-:Y:S01]  /*1e30*/  ISETP.GE.AND P0, PT, R26, 0x1, PT ;  /* 0x000000011a00780c */ /* 0x008fe20003f06270 */
[----:B-1----:R-:W-:Y:S01]  /*1e40*/  VIADD R2, R2, 0x120 ;  /* 0x0000012002027836 */ /* 0x002fe20000000000 */
[----:B------:R-:W-:Y:S01]  /*1e50*/  @!PT LDS RZ, [RZ] ;  /* 0x00000000fffff984 */ /* 0x000fe20000000800 */
[----:B------:R-:W-:Y:S01]  /*1e60*/  @!PT LDS RZ, [RZ] ;  /* 0x00000000fffff984 */ /* 0x000fe20000000800 */
[----:B------:R-:W-:Y:S01]  /*1e70*/  @!PT LDS RZ, [RZ] ;  /* 0x00000000fffff984 */ /* 0x000fe20000000800 */
[----:B------:R-:W-:Y:S01]  /*1e80*/  @!PT LDS RZ, [RZ] ;  /* 0x00000000fffff984 */ /* 0x000fe20000000800 */
[----:B------:R1:W-:Y:S06]  /*1e90*/  MEMBAR.ALL.CTA ;  /* 0x0000000000007992 */ /* 0x0003ec0000008000 */
[----:B-1----:R-:W1:Y:S01]  /*1ea0*/  FENCE.VIEW.ASYNC.S ;  /* 0x00000000000073c6 */ /* 0x002e620000000000 */
[----:B------:R-:W-:-:S04]  /*1eb0*/  PRMT R2, RZ, 0x654, R2 ;  /* 0x00000654ff027816 */ /* 0x000fc80000000002 */
[----:B-1----:R1:W-:Y:S01]  /*1ec0*/  SYNCS.ARRIVE.TRANS64.RED.A1T0 RZ, [R2+URZ], RZ ;  /* 0x000000ff02ff79a7 */ /* 0x0023e200081004ff */
[----:B--2---:R-:W-:-:S13]  /*1ed0*/  LOP3.LUT P2, RZ, R6, 0x1, RZ, 0xc0, !PT ;  /* 0x0000000106ff7812 */ /* 0x004fda000784c0ff */
[----:B------:R-:W-:Y:S01]  /*1ee0*/  @P2 SHF.R.U32.HI R3, RZ, 0x10, R5 ;  /* 0x00000010ff032819 */ /* 0x000fe20000011605 */
[----:B------:R-:W-:Y:S01]  /*1ef0*/  VOTEU.ANY UP0, P2 ;  /* 0x0000000000ff7886 */ /* 0x000fe20001000100 */
[----:B------:R-:W-:Y:S02]  /*1f00*/  @P2 MOV R10, R4 ;  /* 0x00000004000a2202 */ /* 0x000fe40000000f00 */
[----:B------:R-:W-:Y:S02]  /*1f10*/  @P2 R2UR.BROADCAST UR8, R3 ;  /* 0x00000000030822ca */ /* 0x000fe400008e0000 */
[----:B------:R-:W-:-:S11]  /*1f20*/  @P2 LOP3.LUT R9, R5, 0xffff, RZ, 0xc0, !PT ;  /* 0x0000ffff05092812 */ /* 0x000fd600078ec0ff */
[----:B------:R-:W-:Y:S01]  /*1f30*/  @UP0 UMOV UR36, UR8 ;  /* 0x0000000800240c82 */ /* 0x000fe20008000000 */
[----:B-1----:R-:W-:Y:S05]  /*1f40*/  @!P0 BRA `(.L_x_34) ;  /* 0x0000000000b88947 */ /* 0x002fea0003800000 */
[----:B------:R-:W4:Y:S01]  /*1f50*/  LDC.64 R4, c[0x0][0xb18] ;  /* 0x0002c600ff047b82 */ /* 0x000f220000000a00 */
[----:B------:R-:W-:-:S07]  /*1f60*/  ISETP.NE.AND P3, PT, R26, 0x1, PT ;  /* 0x000000011a00780c */ /* 0x000fce0003f65270 */
[----:B------:R-:W1:Y:S08]  /*1f70*/  LDC.64 R6, c[0x0][0xb10] ;  /* 0x0002c400ff067b82 */ /* 0x000e700000000a00 */
[----:B------:R-:W2:Y:S08]  /*1f80*/  LDC R16, c[0x0][0xb20] ;  /* 0x0002c800ff107b82 */ /* 0x000eb00000000800 */
[----:B------:R-:W3:Y:S01]  /*1f90*/  LDC R17, c[0x0][0xb0c] ;  /* 0x0002c300ff117b82 */ /* 0x000ee20000000800 */
[----:B----4-:R-:W-:Y:S01]  /*1fa0*/  IMAD.HI.U32 R19, R0, R5, RZ ;  /* 0x0000000500137227 */ /* 0x010fe200078e00ff */
[----:B------:R-:W-:-:S03]  /*1fb0*/  ISETP.NE.AND P0, PT, R4, 0x1, PT ;  /* 0x000000010400780c */ /* 0x000fc60003f05270 */
[----:B------:R-:W-:-:S03]  /*1fc0*/  IMAD.HI.U32 R5, R9, R5, RZ ;  /* 0x0000000509057227 */ /* 0x000fc600078e00ff */
[----:B------:R-:W4:Y:S01]  /*1fd0*/  LDC.64 R2, c[0x0][0xb28] ;  /* 0x0002ca00ff027b82 */ /* 0x000f220000000a00 */
[----:B-1----:R-:W-:-:S04]  /*1fe0*/  IMAD.HI.U32 R20, R8, R6, RZ ;  /* 0x0000000608147227 */ /* 0x002fc800078e00ff */
[----:B------:R-:W-:Y:S01]  /*1ff0*/  IMAD.HI.U32 R21, R10, R6, RZ ;  /* 0x000000060a157227 */ /* 0x000fe200078e00ff */
[----:B------:R-:W-:Y:S02]  /*2000*/  SHF.R.U32.HI R20, RZ, R7, R20 ;  /* 0x00000007ff147219 */ /* 0x000fe40000011614 */
[-C--:B--2---:R-:W-:Y:S02]  /*2010*/  SHF.R.U32.HI R19, RZ, R16.reuse, R19 ;  /* 0x00000010ff137219 */ /* 0x084fe40000011613 */
[----:B------:R-:W-:Y:S02]  /*2020*/  SHF.R.U32.HI R5, RZ, R16, R5 ;  /* 0x00000010ff057219 */ /* 0x000fe40000011605 */
[----:B------:R-:W-:Y:S02]  /*2030*/  SEL R19, R0, R19, !P0 ;  /* 0x0000001300137207 */ /* 0x000fe40004000000 */
[----:B------:R-:W-:Y:S02]  /*2040*/  SHF.R.U32.HI R21, RZ, R7, R21 ;  /* 0x00000007ff157219 */ /* 0x000fe40000011615 */
[----:B---3--:R-:W-:-:S02]  /*2050*/  ISETP.NE.AND P1, PT, R17, 0x1, PT ;  /* 0x000000011100780c */ /* 0x008fc40003f25270 */
[----:B------:R-:W-:Y:S02]  /*2060*/  SEL R5, R9, R5, !P0 ;  /* 0x0000000509057207 */ /* 0x000fe40004000000 */
[----:B------:R-:W-:Y:S02]  /*2070*/  SEL R20, R8, R20, !P1 ;  /* 0x0000001408147207 */ /* 0x000fe40004800000 */
[----:B------:R-:W-:Y:S01]  /*2080*/  SEL R21, R10, R21, !P1 ;  /* 0x000000150a157207 */ /* 0x000fe20004800000 */
[----:B----4-:R-:W-:-:S04]  /*2090*/  IMAD.HI.U32 R18, R19, R2, RZ ;  /* 0x0000000213127227 */ /* 0x010fc800078e00ff */
        /* <DEDUP_REMOVED lines=10> */
[----:B------:R-:W-:-:S04]  /*2140*/  @!P0 IMAD.HI.U32 R7, R21, R2, RZ ;  /* 0x0000000215078227 */ /* 0x000fc800078e00ff */
[----:B------:R-:W-:Y:S01]  /*2150*/  IMAD.MOV R2, RZ, RZ, -R6 ;  /* 0x000000ffff027224 */ /* 0x000fe200078e0a06 */
[----:B------:R-:W-:Y:S02]  /*2160*/  @!P0 SHF.R.U32.HI R3, RZ, R3, R7 ;  /* 0x00000003ff038219 */ /* 0x000fe40000011607 */
[----:B------:R-:W-:Y:S01]  /*2170*/  IADD3 R7, PT, PT, -R5, RZ, RZ ;  /* 0x000000ff05077210 */ /* 0x000fe20007ffe1ff */
[----:B------:R-:W-:Y:S01]  /*2180*/  IMAD R2, R26, R2, R5 ;  /* 0x000000021a027224 */ /* 0x000fe200078e0205 */
        /* <DEDUP_REMOVED lines=10> */
.L_x_34:
[----:B------:R-:W1:Y:S02]  /*2230*/  LDCU UR8, c[0x0][0xb30] ;  /* 0x00016600ff0877ac */ /* 0x000e640008000800 */
[----:B-1----:R-:W-:-:S09]  /*2240*/  UISETP.NE.AND UP0, UPT, UR8, 0x1, UPT ;  /* 0x000000010800788c */ /* 0x002fd2000bf05270 */
[----:B------:R-:W-:Y:S05]  /*2250*/  BRA.U UP0, `(.L_x_35) ;  /* 0x0000000100407547 */ /* 0x000fea000b800000 */
[----:B------:R-:W1:Y:S08]  /*2260*/  LDC.64 R4, c[0x0][0xb10] ;  /* 0x0002c400ff047b82 */ /* 0x000e700000000a00 */
[----:B------:R-:W2:Y:S08]  /*2270*/  LDC.64 R2, c[0x0][0xb18] ;  /* 0x0002c600ff027b82 */ /* 0x000eb00000000a00 */
[----:B------:R-:W3:Y:S08]  /*2280*/  LDC R6, c[0x0][0xb20] ;  /* 0x0002c800ff067b82 */ /* 0x000ef00000000800 */
[----:B------:R-:W4:Y:S01]  /*2290*/  LDC R7, c[0x0][0xb0c] ;  /* 0x0002c300ff077b82 */ /* 0x000f220000000800 */
[----:B-1----:R-:W-:-:S05]  /*22a0*/  IMAD.HI.U32 R4, R10, R4, RZ ;  /* 0x000000040a047227 */ /* 0x002fca00078e00ff */
[----:B------:R-:W-:Y:S01]  /*22b0*/  SHF.R.U32.HI R4, RZ, R5, R4 ;  /* 0x00000005ff047219 */ /* 0x000fe20000011604 */
[----:B--2---:R-:W-:Y:S01]  /*22c0*/  IMAD.HI.U32 R3, R9, R3, RZ ;  /* 0x0000000309037227 */ /* 0x004fe200078e00ff */
[----:B------:R-:W-:-:S04]  /*22d0*/  ISETP.NE.AND P0, PT, R2, 0x1, PT ;  /* 0x000000010200780c */ /* 0x000fc80003f05270 */
[----:B---3--:R-:W-:-:S04]  /*22e0*/  SHF.R.U32.HI R3, RZ, R6, R3 ;  /* 0x00000006ff037219 */ /* 0x008fc80000011603 */
[----:B------:R-:W-:Y:S02]  /*22f0*/  SEL R3, R9, R3, !P0 ;  /* 0x0000000309037207 */ /* 0x000fe40004000000 */
[----:B----4-:R-:W-:-:S04]  /*2300*/  ISETP.NE.AND P1, PT, R7, 0x1, PT ;  /* 0x000000010700780c */ /* 0x010fc80003f25270 */
[----:B------:R-:W-:-:S05]  /*2310*/  SEL R4, R10, R4, !P1 ;  /* 0x000000040a047207 */ /* 0x000fca0004800000 */
[----:B------:R-:W-:Y:S02]  /*2320*/  IMAD.IADD R5, R3, 0x1, -R4 ;  /* 0x0000000103057824 */ /* 0x000fe400078e0a04 */
[----:B------:R-:W-:Y:S02]  /*2330*/  IMAD.IADD R3, R4, 0x1, -R3 ;  /* 0x0000000104037824 */ /* 0x000fe400078e0a03 */
[----:B------:R-:W-:Y:S02]  /*2340*/  IMAD R10, R5, R7, R10 ;  /* 0x00000007050a7224 */ /* 0x000fe400078e020a */
[----:B------:R-:W-:-:S07]  /*2350*/  IMAD R9, R3, R2, R9 ;  /* 0x0000000203097224 */ /* 0x000fce00078e0209 */
.L_x_35:
[----:B------:R-:W-:Y:S01]  /*2360*/  VIADD R14, R14, 0x1 ;  /* 0x000000010e0e7836 */ /* 0x000fe20000000000 */
[----:B------:R-:W-:Y:S01]  /*2370*/  PLOP3.LUT P1, PT, PT, PT, PT, 0x80, 0x8 ;  /* 0x000000000008781c */ /* 0x000fe20003f2f070 */
[----:B------:R-:W-:Y:S02]  /*2380*/  IMAD.IADD R21, R10, 0x1, R59 ;  /* 0x000000010a157824 */ /* 0x000fe400078e023b */
[----:B------:R-:W-:Y:S01]  /*2390*/  IMAD.IADD R20, R9, 0x1, R58 ;  /* 0x0000000109147824 */ /* 0x000fe200078e023a */
[----:B------:R-:W-:-:S04]  /*23a0*/  ISETP.NE.AND P0, PT, R14, 0x2, PT ;  /* 0x000000020e00780c */ /* 0x000fc80003f05270 */
[----:B------:R-:W-:Y:S02]  /*23b0*/  SEL R2, RZ, 0x1, P0 ;  /* 0x00000001ff027807 */ /* 0x000fe40000000000 */
[----:B------:R-:W-:Y:S02]  /*23c0*/  SEL R14, R14, RZ, P0 ;  /* 0x000000ff0e0e7207 */ /* 0x000fe40000000000 */
[----:B------:R-:W-:Y:S01]  /*23d0*/  LOP3.LUT R13, R13, R2, RZ, 0x3c, !PT ;  /* 0x000000020d0d7212 */ /* 0x000fe200078e3cff */
[----:B------:R-:W-:Y:S06]  /*23e0*/  @P2 BRA `(.L_x_36) ;  /* 0xfffffff000a02947 */ /* 0x000fec000383ffff */
[----:B------:R-:W-:Y:S01]  /*23f0*/  UIADD3 UR4, UPT, UPT, UR4, 0x68, URZ ;  /* 0x0000006804047890 */ /* 0x000fe2000fffe0ff */
[----:B------:R-:W-:-:S03]  /*2400*/  SHF.L.U32 R2, R15, 0x1f, RZ ;  /* 0x0000001f0f027819 */ /* 0x000fc600000006ff */
[----:B------:R-:W-:-:S09]  /*2410*/  ULEA UR5, UR6, UR4, 0x3 ;  /* 0x0000000406057291 */ /* 0x000fd2000f8e18ff */
[----:B------:R-:W1:Y:S02]  /*2420*/  SYNCS.PHASECHK.TRANS64.TRYWAIT P0, [UR5], R2 ;  /* 0x00000002ff0075a7 */ /* 0x000e640008001105 */
[----:B-1----:R-:W-:Y:S05]  /*2430*/  @!P0 BRA `(.L_x_37) ;  /* 0x0000005000348947 */ /* 0x002fea0003800000 */
.L_x_130:
[----:B------:R-:W-:-:S04]  /*2440*/  UIADD3 UR6, UPT, UPT, UR6, 0x1, URZ ;  /* 0x0000000106067890 */ /* 0x000fc8000fffe0ff */
[----:B------:R-:W-:-:S04]  /*2450*/  UISETP.NE.AND UP0, UPT, UR6, 0xd, UPT ;  /* 0x0000000d0600788c */ /* 0x000fc8000bf05270 */
[----:B------:R-:W-:Y:S02]  /*2460*/  USEL UR7, URZ, 0x1, UP0 ;  /* 0x00000001ff077887 */ /* 0x000fe40008000000 */
[----:B------:R-:W-:-:S04]  /*2470*/  USEL UR6, UR6, URZ, UP0 ;  /* 0x000000ff06067287 */ /* 0x000fc80008000000 */
[----:B------:R-:W-:Y:S01]  /*2480*/  ULEA UR5, UR6, UR4, 0x3 ;  /* 0x0000000406057291 */ /* 0x000fe2000f8e18ff */
[----:B-1----:R-:W-:-:S04]  /*2490*/  LOP3.LUT R2, R15, UR7, RZ, 0x3c, !PT ;  /* 0x000000070f027c12 */ /* 0x002fc8000f8e3cff */
[----:B------:R-:W-:-:S04]  /*24a0*/  SHF.L.U32 R3, R2, 0x1f, RZ ;  /* 0x0000001f02037819 */ /* 0x000fc800000006ff */
[----:B------:R-:W1:Y:S02]  /*24b0*/  SYNCS.PHASECHK.TRANS64.TRYWAIT P0, [UR5], R3 ;  /* 0x00000003ff0075a7 */ /* 0x000e640008001105 */
[----:B-1----:R-:W-:Y:S05]  /*24c0*/  @!P0 BRA `(.L_x_38) ;  /* 0x0000005000288947 */ /* 0x002fea0003800000 */
.L_x_132:
[----:B------:R-:W-:-:S04]  /*24d0*/  UIADD3 UR6, UPT, UPT, UR6, 0x1, URZ ;  /* 0x0000000106067890 */ /* 0x000fc8000fffe0ff */
[----:B------:R-:W-:-:S04]  /*24e0*/  UISETP.NE.AND UP0, UPT, UR6, 0xd, UPT ;  /* 0x0000000d0600788c */ /* 0x000fc8000bf05270 */
[----:B------:R-:W-:Y:S02]  /*24f0*/  USEL UR7, URZ, 0x1, UP0 ;  /* 0x00000001ff077887 */ /* 0x000fe40008000000 */
[----:B------:R-:W-:-:S04]  /*2500*/  USEL UR6, UR6, URZ, UP0 ;  /* 0x000000ff06067287 */ /* 0x000fc80008000000 */
[----:B------:R-:W-:Y:S01]  /*2510*/  ULEA UR5, UR6, UR4, 0x3 ;  /* 0x0000000406057291 */ /* 0x000fe2000f8e18ff */
[----:B------:R-:W-:-:S04]  /*2520*/  LOP3.LUT R2, R2, UR7, RZ, 0x3c, !PT ;  /* 0x0000000702027c12 */ /* 0x000fc8000f8e3cff */
[----:B-1----:R-:W-:-:S04]  /*2530*/  SHF.L.U32 R3, R2, 0x1f, RZ ;  /* 0x0000001f02037819 */ /* 0x002fc800000006ff */
[----:B------:R-:W1:Y:S02]  /*2540*/  SYNCS.PHASECHK.TRANS64.TRYWAIT P0, [UR5], R3 ;  /* 0x00000003ff0075a7 */ /* 0x000e640008001105 */
[----:B-1----:R-:W-:Y:S05]  /*2550*/  @!P0 BRA `(.L_x_39) ;  /* 0x00000050001c8947 */ /* 0x002fea0003800000 */
.L_x_134:
        /* <DEDUP_REMOVED lines=9> */
.L_x_136:
        /* <DEDUP_REMOVED lines=9> */
.L_x_138:
        /* <DEDUP_REMOVED lines=9> */
.L_x_140:
        /* <DEDUP_REMOVED lines=9> */
.L_x_142:
        /* <DEDUP_REMOVED lines=9> */
.L_x_144:
        /* <DEDUP_REMOVED lines=9> */
.L_x_146:
        /* <DEDUP_REMOVED lines=9> */
.L_x_148:
        /* <DEDUP_REMOVED lines=9> */
.L_x_150:
        /* <DEDUP_REMOVED lines=9> */
.L_x_152:
[----:B------:R-:W-:-:S04]  /*2a70*/  UIADD3 UR6, UPT, UPT, UR6, 0x1, URZ ;  /* 0x0000000106067890 */ /* 0x000fc8000fffe0ff */
[----:B------:R-:W-:-:S04]  /*2a80*/  UISETP.NE.AND UP0, UPT, UR6, 0xd, UPT ;  /* 0x0000000d0600788c */ /* 0x000fc8000bf05270 */
[----:B------:R-:W-:Y:S02]  /*2a90*/  USEL UR5, URZ, 0x1, UP0 ;  /* 0x00000001ff057887 */ /* 0x000fe40008000000 */
[----:B------:R-:W-:-:S04]  /*2aa0*/  USEL UR6, UR6, URZ, UP0 ;  /* 0x000000ff06067287 */ /* 0x000fc80008000000 */
[----:B------:R-:W-:Y:S01]  /*2ab0*/  ULEA UR6, UR6, UR4, 0x3 ;  /* 0x0000000406067291 */ /* 0x000fe2000f8e18ff */
[----:B------:R-:W-:-:S04]  /*2ac0*/  LOP3.LUT R2, R2, UR5, RZ, 0x3c, !PT ;  /* 0x0000000502027c12 */ /* 0x000fc8000f8e3cff */
[----:B------:R-:W-:Y:S01]  /*2ad0*/  SHF.L.U32 R2, R2, 0x1f, RZ ;  /* 0x0000001f02027819 */ /* 0x000fe200000006ff */
[----:B-1--4-:R-:W-:-:S07]  /*2ae0*/  IMAD.U32 R0, RZ, RZ, UR6 ;  /* 0x00000006ff007e24 */ /* 0x012fce000f8e00ff */
.L_x_49:
[----:B-1----:R1:W2:Y:S02]  /*2af0*/  SYNCS.PHASECHK.TRANS64.TRYWAIT P0, [R0+URZ], R2 ;  /* 0x00000002000075a7 */ /* 0x0022a400080011ff */
[----:B--2---:R-:W-:Y:S05]  /*2b00*/  @!P0 NANOSLEEP.SYNCS 0x989680 ;  /* 0x009896800000895d */ /* 0x004fea0003900000 */
[----:B------:R-:W2:Y:S02]  /*2b10*/  @!P0 SYNCS.PHASECHK.TRANS64 P0, [R0+URZ], R2 ;  /* 0x00000002000085a7 */ /* 0x000ea400080010ff */
[----:B--2---:R-:W-:Y:S05]  /*2b20*/  @P0 EXIT ;  /* 0x000000000000094d */ /* 0x004fea0003800000 */
[----:B------:R-:W-:Y:S05]  /*2b30*/  BRA `(.L_x_49) ;  /* 0xfffffffc00ec7947 */ /* 0x000fea000383ffff */
.L_x_18:
[----:B------:R-:W-:-:S04]  /*2b40*/  UISETP.NE.AND UP1, UPT, UR37, URZ, UPT ;  /* 0x000000ff2500728c */ /* 0x000fc8000bf25270 */
[----:B------:R-:W-:-:S09]  /*2b50*/  UISETP.NE.OR UP1, UPT, UR8, 0x1, UP1 ;  /* 0x000000010800788c */ /* 0x000fd20008f25670 */
[----:B------:R-:W-:Y:S05]  /*2b60*/  BRA.U UP1, `(.L_x_50) ;  /* 0x0000000501487547 */ /* 0x000fea000b800000 */
[----:B------:R-:W-:Y:S01]  /*2b70*/  ISETP.NE.AND P2, PT, R2, RZ, PT ;  /* 0x000000ff0200720c */ /* 0x000fe20003f45270 */
[----:B------:R-:W-:Y:S01]  /*2b80*/  IMAD.MOV.U32 R12, RZ, RZ, 0x1 ;  /* 0x00000001ff0c7424 */ /* 0x000fe200078e00ff */
[----:B------:R-:W-:Y:S02]  /*2b90*/  CS2R R10, SRZ ;  /* 0x00000000000a7805 */ /* 0x000fe4000001ff00 */
[----:B------:R-:W-:Y:S01]  /*2ba0*/  CS2R R8, SRZ ;  /* 0x0000000000087805 */ /* 0x000fe2000001ff00 */
[----:B------:R-:W-:Y:S01]  /*2bb0*/  UMOV UR4, 0x400 ;  /* 0x0000040000047882 */ /* 0x000fe20000000000 */
[----:B------:R-:W-:Y:S01]  /*2bc0*/  UMOV UR6, URZ ;  /* 0x000000ff00067c82 */ /* 0x000fe20008000000 */
[----:B------:R-:W-:-:S12]  /*2bd0*/  ULEA UR37, UR37, UR4, 0x18 ;  /* 0x0000000425257291 */ /* 0x000fd8000f8ec0ff */
.L_x_54:
[----:B------:R-:W-:Y:S02]  /*2be0*/  LEA R0, R8, UR37, 0x3 ;  /* 0x0000002508007c11 */ /* 0x000fe4000f8e18ff */
[----:B------:R-:W-:-:S03]  /*2bf0*/  SHF.L.U32 R4, R9, 0x1f, RZ ;  /* 0x0000001f09047819 */ /* 0x000fc600000006ff */
[----:B------:R-:W-:Y:S01]  /*2c00*/  VIADD R5, R0, 0x180 ;  /* 0x0000018000057836 */ /* 0x000fe20000000000 */
[----:B------:R-:W1:Y:S02]  /*2c10*/  SYNCS.PHASECHK.TRANS64.TRYWAIT P0, [R0+URZ+0x170], R4 ;  /* 0x00017004000075a7 */ /* 0x000e6400080011ff */
[----:B-1----:R-:W-:Y:S05]  /*2c20*/  @!P0 BRA `(.L_x_51) ;  /* 0x0000004c00588947 */ /* 0x002fea0003800000 */
.L_x_153:
[----:B------:R-:W-:Y:S01]  /*2c30*/  ULEA UR5, UR6, UR37, 0x3 ;  /* 0x0000002506057291 */ /* 0x000fe2000f8e18ff */
[----:B-1----:R-:W-:Y:S01]  /*2c40*/  PRMT R0, RZ, 0x654, R5 ;  /* 0x00000654ff007816 */ /* 0x002fe20000000005 */
[----:B------:R-:W-:Y:S01]  /*2c50*/  @!P2 IMAD.MOV.U32 R4, RZ, RZ, 0x10 ;  /* 0x00000010ff04a424 */ /* 0x000fe200078e00ff */
[----:B------:R-:W-:Y:S01]  /*2c60*/  SHF.L.U32 R5, R12, 0x1f, RZ ;  /* 0x0000001f0c057819 */ /* 0x000fe200000006ff */
[----:B------:R-:W-:Y:S01]  /*2c70*/  UIADD3 UR4, UPT, UPT, UR5, 0x110, URZ ;  /* 0x0000011005047890 */ /* 0x000fe2000fffe0ff */
[----:B------:R1:W-:Y:S05]  /*2c80*/  SYNCS.ARRIVE.TRANS64.RED.A1T0 RZ, [R0+URZ], RZ ;  /* 0x000000ff00ff79a7 */ /* 0x0003ea00081004ff */
[----:B------:R-:W-:Y:S01]  /*2c90*/  IMAD.U32 R6, RZ, RZ, UR4 ;  /* 0x00000004ff067e24 */ /* 0x000fe2000f8e00ff */
[----:B------:R-:W2:Y:S04]  /*2ca0*/  SYNCS.PHASECHK.TRANS64.TRYWAIT P0, [UR5+0x120], R5 ;  /* 0x00012005ff0075a7 */ /* 0x000ea80008001105 */
[----:B------:R-:W-:Y:S01]  /*2cb0*/  PRMT R6, R2, 0x654, R6 ;  /* 0x0000065402067816 */ /* 0x000fe20000000006 */
[----:B-12---:R-:W-:Y:S06]  /*2cc0*/  @!P0 BRA `(.L_x_52) ;  /* 0x0000004c00448947 */ /* 0x006fec0003800000 */
.L_x_155:
[----:B------:R-:W-:Y:S01]  /*2cd0*/  ULEA UR4, UR6, UR37, 0x4 ;  /* 0x0000002506047291 */ /* 0x000fe2000f8e20ff */
[----:B------:R-:W-:Y:S01]  /*2ce0*/  SEL R3, R6, R3, !P2 ;  /* 0x0000000306037207 */ /* 0x000fe20005000000 */
[----:B------:R-:W-:Y:S01]  /*2cf0*/  UIADD3 UR5, UPT, UPT, UR5, 0x110, URZ ;  /* 0x0000011005057890 */ /* 0x000fe2000fffe0ff */
[----:B-1----:R-:W-:Y:S01]  /*2d00*/  LEA R0, R11, UR37, 0x3 ;  /* 0x000000250b007c11 */ /* 0x002fe2000f8e18ff */
[----:B------:R-:W-:Y:S01]  /*2d10*/  UIADD3 UR4, UPT, UPT, UR4, 0x1a0, URZ ;  /* 0x000001a004047890 */ /* 0x000fe2000fffe0ff */
[----:B------:R1:W-:Y:S01]  /*2d20*/  @!P2 SYNCS.ARRIVE.TRANS64.RED RZ, [R3+URZ], R4 ;  /* 0x0000000403ffa9a7 */ /* 0x0003e200080004ff */
[----:B------:R-:W-:Y:S01]  /*2d30*/  UIADD3 UR6, UPT, UPT, UR6, 0x1, URZ ;  /* 0x0000000106067890 */ /* 0x000fe2000fffe0ff */
[----:B------:R-:W-:-:S03]  /*2d40*/  VIADD R8, R8, 0x1 ;  /* 0x0000000108087836 */ /* 0x000fc60000000000 */
[----:B------:R-:W-:Y:S02]  /*2d50*/  UISETP.NE.AND UP0, UPT, UR6, 0x2, UPT ;  /* 0x000000020600788c */ /* 0x000fe4000bf05270 */
[----:B------:R-:W-:Y:S01]  /*2d60*/  ISETP.NE.AND P0, PT, R8, 0x2, PT ;  /* 0x000000020800780c */ /* 0x000fe20003f05270 */
[----:B------:R-:W-:Y:S06]  /*2d70*/  UGETNEXTWORKID.BROADCAST [UR4], [UR5] ;  /* 0x00000000040073ca */ /* 0x000fec0008000100 */
[----:B------:R-:W-:Y:S02]  /*2d80*/  USEL UR4, URZ, 0x1, UP0 ;  /* 0x00000001ff047887 */ /* 0x000fe40008000000 */
[----:B------:R-:W-:-:S04]  /*2d90*/  USEL UR6, UR6, URZ, UP0 ;  /* 0x000000ff06067287 */ /* 0x000fc80008000000 */
[----:B------:R-:W-:Y:S02]  /*2da0*/  LOP3.LUT R12, R12, UR4, RZ, 0x3c, !PT ;  /* 0x000000040c0c7c12 */ /* 0x000fe4000f8e3cff */
[----:B-1----:R-:W-:-:S04]  /*2db0*/  SHF.L.U32 R4, R10, 0x1f, RZ ;  /* 0x0000001f0a047819 */ /* 0x002fc800000006ff */
[----:B------:R-:W1:Y:S02]  /*2dc0*/  SYNCS.PHASECHK.TRANS64.TRYWAIT P1, [R0+URZ+0x110], R4 ;  /* 0x00011004000075a7 */ /* 0x000e6400080211ff */
[----:B-1----:R-:W-:Y:S05]  /*2dd0*/  @!P1 BRA `(.L_x_53) ;  /* 0x0000004c00189947 */ /* 0x002fea0003800000 */
.L_x_156:
[C---:B-1----:R-:W-:Y:S01]  /*2de0*/  LEA R4, R11.reuse, UR37, 0x4 ;  /* 0x000000250b047c11 */ /* 0x042fe2000f8e20ff */
[----:B------:R-:W-:Y:S01]  /*2df0*/  VIADD R0, R0, 0x120 ;  /* 0x0000012000007836 */ /* 0x000fe20000000000 */
[----:B------:R-:W-:Y:S01]  /*2e00*/  SEL R8, R8, RZ, P0 ;  /* 0x000000ff08087207 */ /* 0x000fe20000000000 */
[----:B------:R-:W-:-:S03]  /*2e10*/  VIADD R11, R11, 0x1 ;  /* 0x000000010b0b7836 */ /* 0x000fc60000000000 */
[----:B------:R-:W1:Y:S01]  /*2e20*/  LDS.128 R4, [R4+0x1a0] ;  /* 0x0001a00004047984 */ /* 0x000e620000000c00 */
[----:B------:R-:W-:Y:S02]  /*2e30*/  PRMT R0, RZ, 0x654, R0 ;  /* 0x00000654ff007816 */ /* 0x000fe40000000000 */
[C---:B------:R-:W-:Y:S01]  /*2e40*/  ISETP.NE.AND P1, PT, R11.reuse, 0x2, PT ;  /* 0x000000020b00780c */ /* 0x040fe20003f25270 */
[----:B------:R-:W-:Y:S01]  /*2e50*/  @!PT LDS RZ, [RZ] ;  /* 0x00000000fffff984 */ /* 0x000fe20000000800 */
[----:B------:R-:W-:Y:S01]  /*2e60*/  @!PT LDS RZ, [RZ] ;  /* 0x00000000fffff984 */ /* 0x000fe20000000800 */
[----:B------:R-:W-:Y:S01]  /*2e70*/  @!PT LDS RZ, [RZ] ;  /* 0x00000000fffff984 */ /* 0x000fe20000000800 */
[----:B------:R-:W-:Y:S01]  /*2e80*/  @!PT LDS RZ, [RZ] ;  /* 0x00000000fffff984 */ /* 0x000fe20000000800 */
[----:B------:R2:W-:Y:S06]  /*2e90*/  MEMBAR.ALL.CTA ;  /* 0x0000000000007992 */ /* 0x0005ec0000008000 */
[----:B--2---:R-:W2:Y:S01]  /*2ea0*/  FENCE.VIEW.ASYNC.S ;  /* 0x00000000000073c6 */ /* 0x004ea20000000000 */
[----:B------:R-:W-:Y:S01]  /*2eb0*/  SEL R11, R11, RZ, P1 ;  /* 0x000000ff0b0b7207 */ /* 0x000fe20000800000 */
[----:B--2---:R2:W-:Y:S01]  /*2ec0*/  SYNCS.ARRIVE.TRANS64.RED.A1T0 RZ, [R0+URZ], RZ ;  /* 0x000000ff00ff79a7 */ /* 0x0045e200081004ff */
[----:B-1----:R-:W-:-:S02]  /*2ed0*/  LOP3.LUT P3, RZ, R6, 0x1, RZ, 0xc0, !PT ;  /* 0x0000000106ff7812 */ /* 0x002fc4000786c0ff */
[----:B------:R-:W-:-:S04]  /*2ee0*/  SEL R4, RZ, 0x1, P1 ;  /* 0x00000001ff047807 */ /* 0x000fc80000800000 */
[----:B------:R-:W-:Y:S02]  /*2ef0*/  LOP3.LUT R10, R10, R4, RZ, 0x3c, !PT ;  /* 0x000000040a0a7212 */ /* 0x000fe400078e3cff */
[----:B--2---:R-:W-:-:S04]  /*2f00*/  SEL R0, RZ, 0x1, P0 ;  /* 0x00000001ff007807 */ /* 0x004fc80000000000 */
[----:B------:R-:W-:Y:S01]  /*2f10*/  LOP3.LUT R9, R9, R0, RZ, 0x3c, !PT ;  /* 0x0000000009097212 */ /* 0x000fe200078e3cff */
[----:B------:R-:W-:Y:S06]  /*2f20*/  @P3 BRA `(.L_x_54) ;  /* 0xfffffffc002c3947 */ /* 0x000fec000383ffff */
[----:B------:R-:W-:Y:S01]  /*2f30*/  ULEA UR5, UR6, UR37, 0x3 ;  /* 0x0000002506057291 */ /* 0x000fe2000f8e18ff */
[----:B------:R-:W-:-:S08]  /*2f40*/  SHF.L.U32 R2, R12, 0x1f, RZ ;  /* 0x0000001f0c027819 */ /* 0x000fd000000006ff */
[----:B------:R-:W1:Y:S02]  /*2f50*/  SYNCS.PHASECHK.TRANS64 P0, [UR5+0x120], R2 ;  /* 0x00012002ff0075a7 */ /* 0x000e640008001005 */
[----:B-1----:R-:W-:Y:S05]  /*2f60*/  @P0 BRA `(.L_x_55) ;  /* 0x0000000000080947 */ /* 0x002fea0003800000 */
[----:B------:R-:W1:Y:S02]  /*2f70*/  SYNCS.PHASECHK.TRANS64.TRYWAIT P0, [UR5+0x120], R2 ;  /* 0x00012002ff0075a7 */ /* 0x000e640008001105 */
[----:B-1----:R-:W-:Y:S05]  /*2f80*/  @!P0 BRA `(.L_x_56) ;  /* 0x0000004800c08947 */ /* 0x002fea0003800000 */
.L_x_55:
[----:B------:R-:W-:-:S04]  /*2f90*/  UIADD3 UR4, UPT, UPT, UR6, 0x1, URZ ;  /* 0x0000000106047890 */ /* 0x000fc8000fffe0ff */
[----:B------:R-:W-:-:S04]  /*2fa0*/  UISETP.NE.AND UP0, UPT, UR4, 0x2, UPT ;  /* 0x000000020400788c */ /* 0x000fc8000bf05270 */
[----:B------:R-:W-:Y:S02]  /*2fb0*/  USEL UR7, URZ, 0x1, UP0 ;  /* 0x00000001ff077887 */ /* 0x000fe40008000000 */
[----:B------:R-:W-:-:S04]  /*2fc0*/  USEL UR4, UR4, URZ, UP0 ;  /* 0x000000ff04047287 */ /* 0x000fc80008000000 */
[----:B------:R-:W-:Y:S01]  /*2fd0*/  ULEA UR4, UR4, UR37, 0x3 ;  /* 0x0000002504047291 */ /* 0x000fe2000f8e18ff */
[----:B-1----:R-:W-:-:S04]  /*2fe0*/  LOP3.LUT R2, R12, UR7, RZ, 0x3c, !PT ;  /* 0x000000070c027c12 */ /* 0x002fc8000f8e3cff */
[----:B------:R-:W-:-:S04]  /*2ff0*/  SHF.L.U32 R0, R2, 0x1f, RZ ;  /* 0x0000001f02007819 */ /* 0x000fc800000006ff */
[----:B------:R-:W1:Y:S02]  /*3000*/  SYNCS.PHASECHK.TRANS64 P0, [UR4+0x120], R0 ;  /* 0x00012000ff0075a7 */ /* 0x000e640008001004 */
[----:B-1----:R-:W-:Y:S05]  /*3010*/  @P0 EXIT ;  /* 0x000000000000094d */ /* 0x002fea0003800000 */
[----:B------:R-:W-:Y:S02]  /*3020*/  SHF.L.U32 R2, R2, 0x1f, RZ ;  /* 0x0000001f02027819 */ /* 0x000fe400000006ff */
[----:B------:R-:W-:-:S07]  /*3030*/  MOV R0, UR4 ;  /* 0x0000000400007c02 */ /* 0x000fce0008000f00 */
.L_x_57:
[----:B-1----:R1:W2:Y:S02]  /*3040*/  SYNCS.PHASECHK.TRANS64.TRYWAIT P0, [R0+URZ+0x120], R2 ;  /* 0x00012002000075a7 */ /* 0x0022a400080011ff */
[----:B--2---:R-:W-:Y:S05]  /*3050*/  @!P0 NANOSLEEP.SYNCS 0x989680 ;  /* 0x009896800000895d */ /* 0x004fea0003900000 */
[----:B------:R-:W2:Y:S02]  /*3060*/  @!P0 SYNCS.PHASECHK.TRANS64 P0, [R0+URZ+0x120], R2 ;  /* 0x00012002000085a7 */ /* 0x000ea400080010ff */
[----:B--2---:R-:W-:Y:S05]  /*3070*/  @P0 EXIT ;  /* 0x000000000000094d */ /* 0x004fea0003800000 */
[----:B------:R-:W-:Y:S05]  /*3080*/  BRA `(.L_x_57) ;  /* 0xfffffffc00ec7947 */ /* 0x000fea000383ffff */
.L_x_50:
[----:B------:R-:W-:-:S09]  /*3090*/  UISETP.NE.AND UP1, UPT, UR8, URZ, UPT ;  /* 0x000000ff0800728c */ /* 0x000fd2000bf25270 */
[----:B------:R-:W-:Y:S05]  /*30a0*/  BRA.U UP1, `(.L_x_58) ;  /* 0x0000000d01c87547 */ /* 0x000fea000b800000 */
[----:B------:R-:W-:Y:S01]  /*30b0*/  UMOV UR4, 0x40 ;  /* 0x0000004000047882 */ /* 0x000fe20000000000 */
[----:B------:R-:W-:Y:S01]  /*30c0*/  NOP ;  /* 0x0000000000007918 */ /* 0x000fe20000000000 */
[----:B------:R-:W-:Y:S01]  /*30d0*/  ULEA UR4, UR37, UR4, 0x18 ;  /* 0x0000000425047291 */ /* 0x000fe2000f8ec0ff */
[----:B------:R-:W-:Y:S02]  /*30e0*/  UMOV UR5, 0x400 ;  /* 0x0000040000057882 */ /* 0x000fe40000000000 */
[----:B------:R-:W-:-:S06]  /*30f0*/  ULEA UR37, UR37, UR5, 0x18 ;  /* 0x0000000525257291 */ /* 0x000fcc000f8ec0ff */
[----:B------:R-:W1:Y:S02]  /*3100*/  LDS.U8 R0, [UR4+0x1c] ;  /* 0x00001c04ff007984 */ /* 0x000e640008000000 */
[----:B-1----:R-:W-:-:S13]  /*3110*/  ISETP.NE.AND P0, PT, R0, RZ, PT ;  /* 0x000000ff0000720c */ /* 0x002fda0003f05270 */
[----:B------:R-:W-:Y:S05]  /*3120*/  @P0 BRA `(.L_x_59) ;  /* 0x0000000000580947 */ /* 0x000fea0003800000 */
[----:B------:R-:W-:-:S13]  /*3130*/  ELECT P0, URZ, PT ;  /* 0x0000000000ff782f */ /* 0x000fda0003800000 */
[----:B------:R-:W-:Y:S05]  /*3140*/  @!P0 BRA `(.L_x_60) ;  /* 0x0000000000608947 */ /* 0x000fea0003800000 */
[----:B------:R-:W-:Y:S01]  /*3150*/  UMOV UR5, 0x10 ;  /* 0x0000001000057882 */ /* 0x000fe20000000000 */
[----:B------:R-:W-:Y:S01]  /*3160*/  HFMA2 R0, -RZ, RZ, 0, 5.9604644775390625e-08 ;  /* 0x00000001ff007431 */ /* 0x000fe200000001ff */
[----:B------:R-:W-:-:S03]  /*3170*/  MOV R2, 0xffff ;  /* 0x0000ffff00027802 */ /* 0x000fc60000000f00 */
[----:B------:R-:W-:Y:S04]  /*3180*/  DEPBAR.LE SB1, 0x36 ;  /* 0x00009d800000791a */ /* 0x000fe80000000000 */
[----:B------:R-:W1:Y:S02]  /*3190*/  UTCATOMSWS.FIND_AND_SET.ALIGN UP0, UR5, UR5 ;  /* 0x00000005000575e3 */ /* 0x000e640008000800 */
[----:B-1----:R-:W-:Y:S01]  /*31a0*/  MOV R3, UR5 ;  /* 0x0000000500037c02 */ /* 0x002fe20008000f00 */
[----:B------:R-:W-:Y:S06]  /*31b0*/  BRA.U UP0, `(.L_x_61) ;  /* 0x0000000100187547 */ /* 0x000fec000b800000 */
.L_x_62:
[----:B------:R-:W-:Y:S05]  /*31c0*/  NANOSLEEP 0x64 ;  /* 0x000000640000795d */ /* 0x000fea0003800000 */
[----:B------:R-:W-:-:S05]  /*31d0*/  UMOV UR5, 0x10 ;  /* 0x0000001000057882 */ /* 0x000fca0000000000 */
[----:B------:R-:W-:Y:S04]  /*31e0*/  DEPBAR.LE SB1, 0x36 ;  /* 0x00009d800000791a */ /* 0x000fe80000000000 */
[----:B------:R-:W1:Y:S02]  /*31f0*/  UTCATOMSWS.FIND_AND_SET.ALIGN UP0, UR5, UR5 ;  /* 0x00000005000575e3 */ /* 0x000e640008000800 */
[----:B-1----:R-:W-:Y:S01]  /*3200*/  MOV R3, UR5 ;  /* 0x0000000500037c02 */ /* 0x002fe20008000f00 */
[----:B------:R-:W-:Y:S05]  /*3210*/  BRA.U !UP0, `(.L_x_62) ;  /* 0xfffffffd08e87547 */ /* 0x000fea000b83ffff */
.L_x_61:
[-C--:B------:R-:W-:Y:S02]  /*3220*/  SHF.L.U32 R2, R2, R3.reuse, RZ ;  /* 0x0000000302027219 */ /* 0x080fe400000006ff */
[----:B------:R-:W-:Y:S01]  /*3230*/  SHF.L.U32 R0, R0, R3, RZ ;  /* 0x0000000300007219 */ /* 0x000fe200000006ff */
[----:B------:R-:W-:Y:S02]  /*3240*/  IMAD.SHL.U32 R3, R3, 0x20, RZ ;  /* 0x0000002003037824 */ /* 0x000fe400078e00ff */
[----:B------:R1:W-:Y:S04]  /*3250*/  ATOMS.OR RZ, [UR4+0x14], R2 ;  /* 0x00001402ffff798c */ /* 0x0003e8000b000004 */
[----:B------:R1:W-:Y:S04]  /*3260*/  ATOMS.OR RZ, [UR4+0x18], R0 ;  /* 0x00001800ffff798c */ /* 0x0003e8000b000004 */
[----:B------:R1:W-:Y:S01]  /*3270*/  STS [UR37+0x1c0], R3 ;  /* 0x0001c003ff007988 */ /* 0x0003e20008000825 */
[----:B------:R-:W-:Y:S05]  /*3280*/  BRA `(.L_x_60) ;  /* 0x0000000000107947 */ /* 0x000fea0003800000 */
.L_x_59:
[----:B------:R-:W-:Y:S02]  /*3290*/  MOV R0, 0xffffffff ;  /* 0xffffffff00007802 */ /* 0x000fe40000000f00 */
[----:B------:R-:W-:-:S03]  /*32a0*/  MOV R2, 0x32d0 ;  /* 0x000032d000027802 */ /* 0x000fc60000000f00 */
[----:B------:R1:W-:Y:S04]  /*32b0*/  STS [UR37+0x1c0], R0 ;  /* 0x0001c000ff007988 */ /* 0x0003e80008000825 */
[----:B-1-3-5:R-:W-:Y:S05]  /*32c0*/  CALL.REL.NOINC `($__internal_1_$__cuda_sm10x_tcgen05_guardrail_trap_phase_invalid_during_alloc) ;  /* 0x0000004c00947944 */ /* 0x02afea0003c00000 */
.L_x_60:
[----:B------:R-:W-:Y:S05]  /*32d0*/  WARPSYNC.ALL ;  /* 0x0000000000007948 */ /* 0x000fea0003800000 */
[----:B------:R-:W2:Y:S01]  /*32e0*/  S2UR UR5, SR_CgaCtaId ;  /* 0x00000000000579c3 */ /* 0x000ea20000008800 */
[----:B------:R-:W-:Y:S01]  /*32f0*/  UMOV UR4, 0x400 ;  /* 0x0000040000047882 */ /* 0x000fe20000000000 */
[----:B------:R-:W-:-:S06]  /*3300*/  NOP ;  /* 0x0000000000007918 */ /* 0x000fcc0000000000 */
[----:B------:R-:W-:Y:S06]  /*3310*/  BAR.ARV 0x6, 0xa0 ;  /* 0x0182800000007b1d */ /* 0x000fec0000002000 */
[----:B------:R-:W4:Y:S01]  /*3320*/  LDCU UR7, c[0x0][0x38c] ;  /* 0x00007180ff0777ac */ /* 0x000f220008000800 */
[----:B------:R-:W-:Y:S01]  /*3330*/  IMAD.MOV.U32 R11, RZ, RZ, 0x1 ;  /* 0x00000001ff0b7424 */ /* 0x000fe200078e00ff */
[----:B------:R-:W-:Y:S01]  /*3340*/  CS2R R8, SRZ ;  /* 0x0000000000087805 */ /* 0x000fe2000001ff00 */
[----:B------:R-:W-:Y:S01]  /*3350*/  IMAD.MOV.U32 R10, RZ, RZ, RZ ;  /* 0x000000ffff0a7224 */ /* 0x000fe200078e00ff */
[----:B------:R-:W3:Y:S01]  /*3360*/  LDCU UR6, c[0x0][0x38c] ;  /* 0x00007180ff0677ac */ /* 0x000ee20008000800 */
[----:B------:R-:W-:Y:S01]  /*3370*/  UMOV UR14, URZ ;  /* 0x000000ff000e7c82 */ /* 0x000fe20008000000 */
[----:B------:R-:W-:Y:S01]  /*3380*/  UMOV UR13, URZ ;  /* 0x000000ff000d7c82 */ /* 0x000fe20008000000 */
[----:B--2---:R-:W-:Y:S01]  /*3390*/  ULEA UR5, UR5, UR4, 0x18 ;  /* 0x0000000405057291 */ /* 0x004fe2000f8ec0ff */
[----:B------:R-:W-:Y:S01]  /*33a0*/  UMOV UR24, 0x0 ;  /* 0x0000000000187882 */ /* 0x000fe20000000000 */
[----:B------:R-:W-:-:S02]  /*33b0*/  UMOV UR25, 0x4110490 ;  /* 0x0411049000197882 */ /* 0x000fc40000000000 */
[----:B------:R-:W-:Y:S02]  /*33c0*/  UIADD3 UR10, UPT, UPT, UR5, 0x3400, URZ ;  /* 0x00003400050a7890 */ /* 0x000fe4000fffe0ff */
[----:B------:R-:W-:Y:S02]  /*33d0*/  UIADD3 UR15, UPT, UPT, UR5, 0x1d400, URZ ;  /* 0x0001d400050f7890 */ /* 0x000fe4000fffe0ff */
[----:B----4-:R-:W-:Y:S01]  /*33e0*/  UIADD3 UR7, UPT, UPT, UR7, 0x3f, URZ ;  /* 0x0000003f07077890 */ /* 0x010fe2000fffe0ff */
[----:B-1----:R-:W1:Y:S01]  /*33f0*/  LDS R0, [UR5+0x1c0] ;  /* 0x0001c005ff007984 */ /* 0x002e620008000800 */
[----:B------:R-:W-:Y:S02]  /*3400*/  USHF.R.U32.HI UR10, URZ, 0x4, UR10 ;  /* 0x00000004ff0a7899 */ /* 0x000fe4000801160a */
[----:B------:R-:W-:Y:S02]  /*3410*/  USHF.R.S32.HI UR4, URZ, 0x1f, UR7 ;  /* 0x0000001fff047899 */ /* 0x000fe40008011407 */
[----:B------:R-:W-:-:S02]  /*3420*/  USHF.R.U32.HI UR15, URZ, 0x4, UR15 ;  /* 0x00000004ff0f7899 */ /* 0x000fc4000801160f */
[----:B------:R-:W-:Y:S02]  /*3430*/  ULEA.HI UR4, UR4, UR7, URZ, 0x6 ;  /* 0x0000000704047291 */ /* 0x000fe4000f8f30ff */
[----:B------:R-:W-:Y:S02]  /*3440*/  ULOP3.LUT UR10, UR10, 0x3fff, URZ, 0xc0, !UPT ;  /* 0x00003fff0a0a7892 */ /* 0x000fe4000f8ec0ff */
[----:B------:R-:W-:Y:S01]  /*3450*/  USHF.R.S32.HI UR4, URZ, 0x6, UR4 ;  /* 0x00000006ff047899 */ /* 0x000fe20008011404 */
[----:B------:R-:W-:Y:S01]  /*3460*/  UMOV UR22, 0x0 ;  /* 0x0000000000167882 */ /* 0x000fe20000000000 */
[----:B------:R-:W-:Y:S02]  /*3470*/  UMOV UR23, 0x4110490 ;  /* 0x0411049000177882 */ /* 0x000fe40000000000 */
[----:B------:R-:W-:Y:S02]  /*3480*/  UISETP.LT.AND UP0, UPT, UR4, 0x1, UPT ;  /* 0x000000010400788c */ /* 0x000fe4000bf01270 */
[----:B------:R-:W-:-:S02]  /*3490*/  ULOP3.LUT UR15, UR15, 0x3fff, URZ, 0xc0, !UPT ;  /* 0x00003fff0f0f7892 */ /* 0x000fc4000f8ec0ff */
[----:B------:R-:W-:Y:S02]  /*34a0*/  USEL UR9, UR4, 0x1, !UP0 ;  /* 0x0000000104097887 */ /* 0x000fe4000c000000 */
[----:B------:R-:W-:Y:S02]  /*34b0*/  ULOP3.LUT UR10, UR10, 0x10000, URZ, 0xfc, !UPT ;  /* 0x000100000a0a7892 */ /* 0x000fe4000f8efcff */
[----:B------:R-:W-:Y:S02]  /*34c0*/  UIADD3 UR9, UPT, UPT, -UR9, URZ, URZ ;  /* 0x000000ff09097290 */ /* 0x000fe4000fffe1ff */
[----:B---3--:R-:W-:Y:S01]  /*34d0*/  UISETP.GE.AND UP3, UPT, UR6, 0x1, UPT ;  /* 0x000000010600788c */ /* 0x008fe2000bf66270 */
[----:B------:R-:W-:Y:S01]  /*34e0*/  UMOV UR20, 0x0 ;  /* 0x0000000000147882 */ /* 0x000fe20000000000 */
[----:B------:R-:W-:Y:S01]  /*34f0*/  UMOV UR21, 0x4110490 ;  /* 0x0411049000157882 */ /* 0x000fe20000000000 */
[----:B------:R-:W-:Y:S01]  /*3500*/  UMOV UR18, 0x0 ;  /* 0x0000000000127882 */ /* 0x000fe20000000000 */
[----:B------:R-:W-:Y:S01]  /*3510*/  UMOV UR19, 0x4110490 ;  /* 0x0411049000137882 */ /* 0x000fe20000000000 */
[----:B-1----:R-:W-:-:S15]  /*3520*/  R2UR UR16, R0 ;  /* 0x00000000001072ca */ /* 0x002fde00000e0000 */
.L_x_69:
[----:B------:R-:W-:Y:S02]  /*3530*/  LEA R0, R10, UR5, 0x3 ;  /* 0x000000050a007c11 */ /* 0x000fe4000f8e18ff */
[----:B------:R-:W-:Y:S02]  /*3540*/  SHF.L.U32 R2, R9, 0x1f, RZ ;  /* 0x0000001f09027819 */ /* 0x000fe400000006ff */
[----:B------:R-:W-:Y:S01]  /*3550*/  PLOP3.LUT P0, PT, PT, PT, UP3, 0x80, 0x8 ;  /* 0x000000000008781c */ /* 0x000fe20003f0f038 */
[----:B------:R-:W-:Y:S01]  /*3560*/  VIADD R3, R0, 0x120 ;  /* 0x0000012000037836 */ /* 0x000fe20000000000 */
[----:B-1----:R-:W1:Y:S02]  /*3570*/  SYNCS.PHASECHK.TRANS64.TRYWAIT P1, [R0+URZ+0x110], R2 ;  /* 0x00011002000075a7 */ /* 0x002e6400080211ff */
[----:B-1-3--:R-:W-:Y:S09]  /*3580*/  @!P1 BRA `(.L_x_63) ;  /* 0x0000004400589947 */ /* 0x00aff20003800000 */
.L_x_158:
[----:B------:R-:W-:Y:S01]  /*3590*/  LEA R4, R10, UR5, 0x4 ;  /* 0x000000050a047c11 */ /* 0x000fe2000f8e20ff */
[----:B------:R-:W-:Y:S01]  /*35a0*/  @UP3 ULEA UR6, UR13, UR5, 0x3 ;  /* 0x000000050d063291 */ /* 0x000fe2000f8e18ff */
[----:B------:R-:W-:Y:S01]  /*35b0*/  PLOP3.LUT P2, PT, PT, PT, PT, 0x80, 0x8 ;  /* 0x000000000008781c */ /* 0x000fe20003f4f070 */
[----:B------:R-:W-:Y:S01]  /*35c0*/  ULEA UR7, UR14, UR5, 0x3 ;  /* 0x000000050e077291 */ /* 0x000fe2000f8e18ff */
[----:B------:R-:W-:Y:S02]  /*35d0*/  PRMT R3, RZ, 0x654, R3 ;  /* 0x00000654ff037816 */ /* 0x000fe40000000003 */
[----:B------:R-:W2:Y:S01]  /*35e0*/  LDS.128 R4, [R4+0x1a0] ;  /* 0x0001a00004047984 */ /* 0x000ea20000000c00 */
[----:B-1----:R-:W-:Y:S02]  /*35f0*/  @P0 SHF.L.U32 R2, R8, 0x1f, RZ ;  /* 0x0000001f08020819 */ /* 0x002fe400000006ff */
[----:B------:R-:W-:Y:S01]  /*3600*/  SHF.L.U32 R0, R11, 0x1f, RZ ;  /* 0x0000001f0b007819 */ /* 0x000fe200000006ff */
[----:B------:R-:W-:Y:S01]  /*3610*/  @!PT LDS RZ, [RZ] ;  /* 0x00000000fffff984 */ /* 0x000fe20000000800 */
[----:B------:R-:W-:Y:S01]  /*3620*/  @!PT LDS RZ, [RZ] ;  /* 0x00000000fffff984 */ /* 0x000fe20000000800 */
[----:B------:R-:W-:Y:S01]  /*3630*/  @!PT LDS RZ, [RZ] ;  /* 0x00000000fffff984 */ /* 0x000fe20000000800 */
[----:B------:R-:W-:Y:S01]  /*3640*/  @!PT LDS RZ, [RZ] ;  /* 0x00000000fffff984 */ /* 0x000fe20000000800 */
[----:B------:R1:W-:Y:S06]  /*3650*/  MEMBAR.ALL.CTA ;  /* 0x0000000000007992 */ /* 0x0003ec0000008000 */
[----:B-1----:R-:W1:Y:S02]  /*3660*/  FENCE.VIEW.ASYNC.S ;  /* 0x00000000000073c6 */ /* 0x002e640000000000 */
[----:B-1----:R1:W-:Y:S01]  /*3670*/  SYNCS.ARRIVE.TRANS64.RED.A1T0 RZ, [R3+URZ], RZ ;  /* 0x000000ff03ff79a7 */ /* 0x0023e200081004ff */
[----:B------:R1:W3:Y:S01]  /*3680*/  @P0 SYNCS.PHASECHK.TRANS64.TRYWAIT P2, [UR6], R2 ;  /* 0x00000002ff0005a7 */ /* 0x0002e20008041106 */
[----:B------:R-:W-:Y:S01]  /*3690*/  ULEA.HI UR6, UR14, UR14, URZ, 0x1 ;  /* 0x0000000e0e067291 */ /* 0x000fe2000f8f08ff */
[----:B--2---:R-:W-:-:S03]  /*36a0*/  LOP3.LUT P1, RZ, R6, 0x1, RZ, 0xc0, !PT ;  /* 0x0000000106ff7812 */ /* 0x004fc6000782c0ff */
[----:B------:R-:W-:Y:S02]  /*36b0*/  USHF.L.U32 UR8, UR6, 0x5, URZ ;  /* 0x0000000506087899 */ /* 0x000fe400080006ff */
[----:B------:R-:W-:Y:S02]  /*36c0*/  ULOP3.LUT UR6, UR6, 0xffe, URZ, 0xc0, !UPT ;  /* 0x00000ffe06067892 */ /* 0x000fe4000f8ec0ff */
[----:B------:R-:W-:Y:S02]  /*36d0*/  ULOP3.LUT UR8, UR8, 0xffffffc0, URZ, 0xc0, !UPT ;  /* 0xffffffc008087892 */ /* 0x000fe4000f8ec0ff */
[----:B------:R-:W-:Y:S02]  /*36e0*/  UIADD3 UR6, UPT, UPT, -UR6, UR14, URZ ;  /* 0x0000000e06067290 */ /* 0x000fe4000fffe1ff */
[----:B------:R-:W-:Y:S01]  /*36f0*/  UIADD3 UR8, UPT, UPT, UR16, UR8, URZ ;  /* 0x0000000810087290 */ /* 0x000fe2000fffe0ff */
[----:B------:R-:W2:Y:S03]  /*3700*/  SYNCS.PHASECHK.TRANS64.TRYWAIT P0, [UR7+0x150], R0 ;  /* 0x00015000ff0075a7 */ /* 0x000ea60008001107 */
[----:B------:R-:W-:Y:S01]  /*3710*/  ULEA UR8, UR6, UR8, 0x14 ;  /* 0x0000000806087291 */ /* 0x000fe2000f8ea0ff */
[----:B-123--:R-:W-:Y:S11]  /*3720*/  @!P0 BRA `(.L_x_64) ;  /* 0x0000004400048947 */ /* 0x00eff60003800000 */
.L_x_160:
[----:B------:R-:W-:Y:S01]  /*3730*/  IADD3 R10, PT, PT, R10, 0x1, RZ ;  /* 0x000000010a0a7810 */ /* 0x000fe20007ffe0ff */
[----:B------:R-:W-:Y:S06]  /*3740*/  BRA.U !UP3, `(.L_x_65) ;  /* 0x000000010bc07547 */ /* 0x000fec000b800000 */
[----:B------:R-:W-:Y:S01]  /*3750*/  UPLOP3.LUT UP4, UPT, UPT, UPT, UPT, 0x40, 0x4 ;  /* 0x000000000004789c */ /* 0x000fe20003f8e870 */
[----:B------:R-:W-:Y:S01]  /*3760*/  UMOV UR12, UR9 ;  /* 0x00000009000c7c82 */ /* 0x000fe20008000000 */
[----:B------:R-:W-:Y:S01]  /*3770*/  UMOV UR11, UR4 ;  /* 0x00000004000b7c82 */ /* 0x000fe20008000000 */
[----:B------:R-:W-:-:S08]  /*3780*/  UMOV UR17, UR13 ;  /* 0x0000000d00117c82 */ /* 0x000fd00008000000 */
.L_x_68:
[----:B------:R-:W-:Y:S02]  /*3790*/  UIADD3 UR12, UPT, UPT, UR12, 0x1, URZ ;  /* 0x000000010c0c7890 */ /* 0x000fe4000fffe0ff */
[----:B--2---:R-:W-:Y:S02]  /*37a0*/  ULEA UR6, UR17, UR5, 0x3 ;  /* 0x0000000511067291 */ /* 0x004fe4000f8e18ff */
[----:B------:R-:W-:Y:S01]  /*37b0*/  UISETP.NE.AND UP0, UPT, UR12, URZ, UPT ;  /* 0x000000ff0c00728c */ /* 0x000fe2000bf05270 */
[----:B---3--:R-:W-:Y:S10]  /*37c0*/  @P2 BRA `(.L_x_66) ;  /* 0x00000000000c2947 */ /* 0x008ff40003800000 */
[----:B-1----:R-:W-:Y:S04]  /*37d0*/  SHF.L.U32 R2, R8, 0x1f, RZ ;  /* 0x0000001f08027819 */ /* 0x002fe800000006ff */
[----:B------:R-:W1:Y:S02]  /*37e0*/  SYNCS.PHASECHK.TRANS64.TRYWAIT P0, [UR6], R2 ;  /* 0x00000002ff0075a7 */ /* 0x000e640008001106 */
[----:B-1----:R-:W-:Y:S05]  /*37f0*/  @!P0 BRA `(.L_x_67) ;  /* 0x0000004000e88947 */ /* 0x002fea0003800000 */
.L_x_66:
[----:B------:R-:W-:Y:S01]  /*3800*/  UISETP.NE.AND UP1, UPT, UR11, 0x1, UPT ;  /* 0x000000010b00788c */ /* 0x000fe2000bf25270 */
[----:B------:R-:W-:Y:S01]  /*3810*/  PLOP3.LUT P2, PT, PT, PT, PT, 0x80, 0x8 ;  /* 0x000000000008781c */ /* 0x000fe20003f4f070 */
[----:B------:R-:W-:Y:S02]  /*3820*/  UIADD3 UR13, UPT, UPT, UR17, 0x1, URZ ;  /* 0x00000001110d7890 */ /* 0x000fe4000fffe0ff */
[----:B------:R-:W-:Y:S02]  /*3830*/  ULEA UR28, UR17, UR15, 0x9 ;  /* 0x0000000f111c7291 */ /* 0x000fe4000f8e48ff */
[----:B------:R-:W-:Y:S01]  /*3840*/  UISETP.NE.AND UP2, UPT, UR13, 0xd, UPT ;  /* 0x0000000d0d00788c */ /* 0x000fe2000bf45270 */
[----:B------:R-:W-:Y:S01]  /*3850*/  PLOP3.LUT P0, PT, PT, PT, UP1, 0x80, 0x8 ;  /* 0x000000000008781c */ /* 0x000fe20003f0f018 */
[----:B------:R-:W-:Y:S02]  /*3860*/  UIADD3 UR40, UPT, UPT, UR28, 0x80, URZ ;  /* 0x000000801c287890 */ /* 0x000fe4000fffe0ff */
[----:B------:R-:W-:Y:S02]  /*3870*/  USEL UR27, URZ, 0x1, UP2 ;  /* 0x00000001ff1b7887 */ /* 0x000fe40009000000 */
[----:B------:R-:W-:Y:S02]  /*3880*/  USEL UR13, UR13, URZ, UP2 ;  /* 0x000000ff0d0d7287 */ /* 0x000fe40009000000 */
[----:B------:R-:W-:Y:S02]  /*3890*/  UIADD3 UR36, UPT, UPT, UR28, 0x100, URZ ;  /* 0x000001001c247890 */ /* 0x000fe4000fffe0ff */
[----:B------:R-:W-:Y:S01]  /*38a0*/  @UP1 ULEA UR26, UR13, UR5, 0x3 ;  /* 0x000000050d1a1291 */ /* 0x000fe2000f8e18ff */
[----:B------:R-:W-:Y:S01]  /*38b0*/  LOP3.LUT R8, R8, UR27, RZ, 0x3c, !PT ;  /* 0x0000001b08087c12 */ /* 0x000fe2000f8e3cff */
[----:B------:R-:W-:Y:S02]  /*38c0*/  UIADD3 UR32, UPT, UPT, UR28, 0x180, URZ ;  /* 0x000001801c207890 */ /* 0x000fe4000fffe0ff */
[----:B------:R-:W-:Y:S01]  /*38d0*/  UIADD3 UR6, UPT, UPT, UR6, 0x68, URZ ;  /* 0x0000006806067890 */ /* 0x000fe2000fffe0ff */
[----:B-1----:R-:W-:Y:S01]  /*38e0*/  @P0 SHF.L.U32 R0, R8, 0x1f, RZ ;  /* 0x0000001f08000819 */ /* 0x002fe200000006ff */
[----:B------:R-:W-:Y:S01]  /*38f0*/  UIADD3 UR11, UPT, UPT, UR11, -0x1, URZ ;  /* 0xffffffff0b0b7890 */ /* 0x000fe2000fffe0ff */
[----:B------:R-:W-:Y:S02]  /*3900*/  UMOV UR29, 0x40004040 ;  /* 0x40004040001d7882 */ /* 0x000fe40000000000 */
[----:B------:R2:W3:Y:S01]  /*3910*/  @P0 SYNCS.PHASECHK.TRANS64.TRYWAIT P2, [UR26], R0 ;  /* 0x00000000ff0005a7 */ /* 0x0004e2000804111a */
[----:B------:R-:W-:Y:S01]  /*3920*/  ULEA UR26, UR17, UR10, 0x9 ;  /* 0x0000000a111a7291 */ /* 0x000fe2000f8e48ff */
[----:B------:R-:W-:Y:S01]  /*3930*/  UMOV UR27, 0x40004040 ;  /* 0x40004040001b7882 */ /* 0x000fe20000000000 */
[----:B------:R-:W-:Y:S02]  /*3940*/  UMOV UR41, 0x40004040 ;  /* 0x4000404000297882 */ /* 0x000fe40000000000 */
[----:B------:R-:W-:Y:S02]  /*3950*/  UIADD3 UR38, UPT, UPT, UR26, 0x2, URZ ;  /* 0x000000021a267890 */ /* 0x000fe4000fffe0ff */
[----:B------:R-:W-:Y:S02]  /*3960*/  UIADD3 UR34, UPT, UPT, UR26, 0x4, URZ ;  /* 0x000000041a227890 */ /* 0x000fe4000fffe0ff */
[----:B------:R-:W-:Y:S01]  /*3970*/  UIADD3 UR30, UPT, UPT, UR26, 0x6, URZ ;  /* 0x000000061a1e7890 */ /* 0x000fe2000fffe0ff */
[----:B------:R2:W-:Y:S01]  /*3980*/  UTCHMMA gdesc[UR26], gdesc[UR28], tmem[UR8], tmem[UR24], idesc[UR25], UP4 ;  /* 0x00ff181c1a0075ea */ /* 0x0005e2000a000008 */
[----:B------:R-:W-:Y:S01]  /*3990*/  UPLOP3.LUT UP4, UPT, UPT, UPT, UPT, 0x80, 0x8 ;  /* 0x000000000008789c */ /* 0x000fe20003f8f070 */
[----:B------:R-:W-:Y:S01]  /*39a0*/  UMOV UR39, 0x40004040 ;  /* 0x4000404000277882 */ /* 0x000fe20000000000 */
[----:B------:R-:W-:Y:S01]  /*39b0*/  UMOV UR37, 0x40004040 ;  /* 0x4000404000257882 */ /* 0x000fe20000000000 */
[----:B------:R2:W-:Y:S01]  /*39c0*/  UTCHMMA gdesc[UR38], gdesc[UR40], tmem[UR8], tmem[UR22], idesc[UR23], UPT ;  /* 0x00ff1628260075ea */ /* 0x0005e2000b800008 */
[----:B------:R-:W-:Y:S01]  /*39d0*/  UMOV UR35, 0x40004040 ;  /* 0x4000404000237882 */ /* 0x000fe20000000000 */
[----:B------:R-:W-:Y:S01]  /*39e0*/  UMOV UR33, 0x40004040 ;  /* 0x4000404000217882 */ /* 0x000fe20000000000 */
[----:B------:R-:W-:Y:S01]  /*39f0*/  UMOV UR31, 0x40004040 ;  /* 0x40004040001f7882 */ /* 0x000fe20000000000 */
[----:B------:R2:W-:Y:S01]  /*3a00*/  UTCHMMA gdesc[UR34], gdesc[UR36], tmem[UR8], tmem[UR20], idesc[UR21], UPT ;  /* 0x00ff1424220075ea */ /* 0x0005e2000b800008 */
[----:B------:R2:W-:Y:S01]  /*3a10*/  UTCHMMA gdesc[UR30], gdesc[UR32], tmem[UR8], tmem[UR18], idesc[UR19], UPT ;  /* 0x00ff12201e0075ea */ /* 0x0005e2000b800008 */
[----:B------:R2:W-:Y:S01]  /*3a20*/  UTCBAR [UR6], URZ ;  /* 0x000000ff060073e9 */ /* 0x0005e200080000ff */
[----:B------:R-:W-:Y:S01]  /*3a30*/  UMOV UR17, UR13 ;  /* 0x0000000d00117c82 */ /* 0x000fe20008000000 */
[----:B------:R-:W-:Y:S05]  /*3a40*/  BRA.U UP0, `(.L_x_68) ;  /* 0xfffffffd00507547 */ /* 0x000fea000b83ffff */
.L_x_65:
[----:B------:R-:W-:Y:S01]  /*3a50*/  UIADD3 UR14, UPT, UPT, UR14, 0x1, URZ ;  /* 0x000000010e0e7890 */ /* 0x000fe2000fffe0ff */
[C---:B------:R-:W-:Y:S01]  /*3a60*/  ISETP.NE.AND P0, PT, R10.reuse, 0x2, PT ;  /* 0x000000020a00780c */ /* 0x040fe20003f05270 */
[----:B------:R-:W-:Y:S02]  /*3a70*/  UIADD3 UR7, UPT, UPT, UR7, 0x130, URZ ;  /* 0x0000013007077890 */ /* 0x000fe4000fffe0ff */
[----:B------:R-:W-:Y:S01]  /*3a80*/  UISETP.NE.AND UP0, UPT, UR14, 0x4, UPT ;  /* 0x000000040e00788c */ /* 0x000fe2000bf05270 */
[----:B-12---:R-:W-:Y:S02]  /*3a90*/  SEL R0, RZ, 0x1, P0 ;  /* 0x00000001ff007807 */ /* 0x006fe40000000000 */
[----:B------:R-:W-:Y:S01]  /*3aa0*/  SEL R10, R10, RZ, P0 ;  /* 0x000000ff0a0a7207 */ /* 0x000fe20000000000 */
[----:B------:R-:W-:Y:S01]  /*3ab0*/  USEL UR6, URZ, 0x1, UP0 ;  /* 0x00000001ff067887 */ /* 0x000fe20008000000 */
[----:B------:R-:W-:Y:S01]  /*3ac0*/  LOP3.LUT R9, R9, R0, RZ, 0x3c, !PT ;  /* 0x0000000009097212 */ /* 0x000fe200078e3cff */
[----:B------:R-:W-:Y:S01]  /*3ad0*/  USEL UR14, UR14, URZ, UP0 ;  /* 0x000000ff0e0e7287 */ /* 0x000fe20008000000 */
[----:B------:R1:W-:Y:S03]  /*3ae0*/  UTCBAR [UR7], URZ ;  /* 0x000000ff070073e9 */ /* 0x0003e600080000ff */
[----:B------:R-:W-:Y:S01]  /*3af0*/  LOP3.LUT R11, R11, UR6, RZ, 0x3c, !PT ;  /* 0x000000060b0b7c12 */ /* 0x000fe2000f8e3cff */
[----:B------:R-:W-:Y:S07]  /*3b00*/  @P1 BRA `(.L_x_69) ;  /* 0xfffffff800881947 */ /* 0x000fee000383ffff */
[----:B------:R-:W2:Y:S01]  /*3b10*/  S2UR UR4, SR_CgaCtaId ;  /* 0x00000000000479c3 */ /* 0x000ea20000008800 */
[----:B------:R-:W-:Y:S01]  /*3b20*/  ELECT P0, URZ, PT ;  /* 0x0000000000ff782f */ /* 0x000fe20003800000 */
[----:B------:R-:W-:Y:S01]  /*3b30*/  IMAD.MOV.U32 R0, RZ, RZ, 0x1 ;  /* 0x00000001ff007424 */ /* 0x000fe200078e00ff */
[----:B------:R-:W-:Y:S01]  /*3b40*/  UIADD3 UR5, UPT, UPT, UR5, 0x150, URZ ;  /* 0x0000015005057890 */ /* 0x000fe2000fffe0ff */
[----:B------:R-:W-:Y:S01]  /*3b50*/  SHF.L.U32 R2, R11, 0x1f, RZ ;  /* 0x0000001f0b027819 */ /* 0x000fe200000006ff */
[----:B------:R-:W-:-:S03]  /*3b60*/  UMOV UR6, 0x40 ;  /* 0x0000004000067882 */ /* 0x000fc60000000000 */
[----:B------:R-:W-:Y:S01]  /*3b70*/  UVIRTCOUNT.DEALLOC.SMPOOL 0x80 ;  /* 0x000000800000784c */ /* 0x000fe20000000000 */
[----:B--2---:R-:W-:Y:S02]  /*3b80*/  ULEA UR4, UR4, UR6, 0x18 ;  /* 0x0000000604047291 */ /* 0x004fe4000f8ec0ff */
[----:B------:R-:W-:-:S07]  /*3b90*/  ULEA UR6, UR14, UR5, 0x3 ;  /* 0x000000050e067291 */ /* 0x000fce000f8e18ff */
[----:B------:R2:W-:Y:S02]  /*3ba0*/  @P0 STS.U8 [UR4+0x1c], R0 ;  /* 0x00001c00ff000988 */ /* 0x0005e40008000004 */
[----:B------:R-:W4:Y:S02]  /*3bb0*/  SYNCS.PHASECHK.TRANS64.TRYWAIT P0, [UR6], R2 ;  /* 0x00000002ff0075a7 */ /* 0x000f240008001106 */
[----:B--2-4-:R-:W-:Y:S05]  /*3bc0*/  @!P0 BRA `(.L_x_70) ;  /* 0x00000040000c8947 */ /* 0x014fea0003800000 */
.L_x_163:
[----:B-1----:R-:W-:-:S04]  /*3bd0*/  UIADD3 UR7, UPT, UPT, UR14, 0x1, URZ ;  /* 0x000000010e077890 */ /* 0x002fc8000fffe0ff */
[----:B------:R-:W-:-:S04]  /*3be0*/  UISETP.NE.AND UP0, UPT, UR7, 0x4, UPT ;  /* 0x000000040700788c */ /* 0x000fc8000bf05270 */
[----:B------:R-:W-:Y:S02]  /*3bf0*/  USEL UR8, URZ, 0x1, UP0 ;  /* 0x00000001ff087887 */ /* 0x000fe40008000000 */
[----:B------:R-:W-:-:S04]  /*3c00*/  USEL UR7, UR7, URZ, UP0 ;  /* 0x000000ff07077287 */ /* 0x000fc80008000000 */
[----:B------:R-:W-:Y:S01]  /*3c10*/  ULEA UR6, UR7, UR5, 0x3 ;  /* 0x0000000507067291 */ /* 0x000fe2000f8e18ff */
[----:B--2---:R-:W-:-:S04]  /*3c20*/  LOP3.LUT R2, R11, UR8, RZ, 0x3c, !PT ;  /* 0x000000080b027c12 */ /* 0x004fc8000f8e3cff */
[----:B------:R-:W-:-:S04]  /*3c30*/  SHF.L.U32 R3, R2, 0x1f, RZ ;  /* 0x0000001f02037819 */ /* 0x000fc800000006ff */
[----:B------:R-:W1:Y:S02]  /*3c40*/  SYNCS.PHASECHK.TRANS64.TRYWAIT P0, [UR6], R3 ;  /* 0x00000003ff0075a7 */ /* 0x000e640008001106 */
[----:B-1----:R-:W-:Y:S05]  /*3c50*/  @!P0 BRA `(.L_x_71) ;  /* 0x0000004000008947 */ /* 0x002fea0003800000 */
.L_x_165:
        /* <DEDUP_REMOVED lines=9> */
.L_x_167:
[----:B------:R-:W-:-:S04]  /*3cf0*/  UIADD3 UR7, UPT, UPT, UR7, 0x1, URZ ;  /* 0x0000000107077890 */ /* 0x000fc8000fffe0ff */
[----:B------:R-:W-:-:S04]  /*3d00*/  UISETP.NE.AND UP0, UPT, UR7, 0x4, UPT ;  /* 0x000000040700788c */ /* 0x000fc8000bf05270 */
[----:B------:R-:W-:Y:S02]  /*3d10*/  USEL UR6, URZ, 0x1, UP0 ;  /* 0x00000001ff067887 */ /* 0x000fe40008000000 */
[----:B------:R-:W-:-:S04]  /*3d20*/  USEL UR7, UR7, URZ, UP0 ;  /* 0x000000ff07077287 */ /* 0x000fc80008000000 */
[----:B------:R-:W-:Y:S01]  /*3d30*/  ULEA UR7, UR7, UR5, 0x3 ;  /* 0x0000000507077291 */ /* 0x000fe2000f8e18ff */
[----:B------:R-:W-:-:S04]  /*3d40*/  LOP3.LUT R2, R2, UR6, RZ, 0x3c, !PT ;  /* 0x0000000602027c12 */ /* 0x000fc8000f8e3cff */
[----:B------:R-:W-:-:S04]  /*3d50*/  SHF.L.U32 R2, R2, 0x1f, RZ ;  /* 0x0000001f02027819 */ /* 0x000fc800000006ff */
[----:B------:R-:W2:Y:S02]  /*3d60*/  SYNCS.PHASECHK.TRANS64.TRYWAIT P0, [UR7], R2 ;  /* 0x00000002ff0075a7 */ /* 0x000ea40008001107 */
[----:B--2---:R-:W-:Y:S05]  /*3d70*/  @!P0 BRA `(.L_x_73) ;  /* 0x0000003c00e88947 */ /* 0x004fea0003800000 */
.L_x_169:
[----:B------:R-:W-:Y:S01]  /*3d80*/  NOP ;  /* 0x0000000000007918 */ /* 0x000fe20000000000 */
[----:B-1----:R-:W1:Y:S01]  /*3d90*/  LDS R0, [UR4+0x14] ;  /* 0x00001404ff007984 */ /* 0x002e620008000800 */
[----:B------:R-:W-:Y:S01]  /*3da0*/  ULOP3.LUT UR6, UR16, 0xffff, URZ, 0xc0, !UPT ;  /* 0x0000ffff10067892 */ /* 0x000fe2000f8ec0ff */
[----:B------:R-:W-:Y:S01]  /*3db0*/  UMOV UR8, 0xffff ;  /* 0x0000ffff00087882 */ /* 0x000fe20000000000 */
[----:B------:R-:W-:Y:S02]  /*3dc0*/  UMOV UR5, 0x1 ;  /* 0x0000000100057882 */ /* 0x000fe40000000000 */
[----:B------:R-:W-:-:S04]  /*3dd0*/  USHF.R.U32.HI UR6, URZ, 0x5, UR6 ;  /* 0x00000005ff067899 */ /* 0x000fc80008011606 */
[----:B------:R-:W-:Y:S02]  /*3de0*/  USHF.L.U32 UR8, UR8, UR6, URZ ;  /* 0x0000000608087299 */ /* 0x000fe400080006ff */
[----:B------:R-:W-:-:S04]  /*3df0*/  USHF.L.U32 UR5, UR5, UR6, URZ ;  /* 0x0000000605057299 */ /* 0x000fc800080006ff */
[----:B-1----:R-:W-:-:S04]  /*3e00*/  LOP3.LUT R0, R0, UR8, RZ, 0xc0, !PT ;  /* 0x0000000800007c12 */ /* 0x002fc8000f8ec0ff */
[----:B------:R-:W-:-:S13]  /*3e10*/  ISETP.NE.AND P0, PT, R0, UR8, PT ;  /* 0x0000000800007c0c */ /* 0x000fda000bf05270 */
[----:B------:R-:W-:Y:S05]  /*3e20*/  @P0 BRA `(.L_x_74) ;  /* 0x0000000000580947 */ /* 0x000fea0003800000 */
[----:B------:R-:W1:Y:S02]  /*3e30*/  LDS R0, [UR4+0x18] ;  /* 0x00001804ff007984 */ /* 0x000e640008000800 */
[----:B-1----:R-:W-:-:S04]  /*3e40*/  LOP3.LUT R0, R0, UR5, RZ, 0xc0, !PT ;  /* 0x0000000500007c12 */ /* 0x002fc8000f8ec0ff */
[----:B------:R-:W-:-:S13]  /*3e50*/  ISETP.NE.AND P0, PT, R0, UR5, PT ;  /* 0x0000000500007c0c */ /* 0x000fda000bf05270 */
[----:B------:R-:W-:Y:S05]  /*3e60*/  @P0 BRA `(.L_x_75) ;  /* 0x00000000003c0947 */ /* 0x000fea0003800000 */
[----:B------:R-:W1:Y:S01]  /*3e70*/  S2R R2, SR_LANEID ;  /* 0x0000000000027919 */ /* 0x000e620000000000 */
[----:B------:R-:W-:Y:S01]  /*3e80*/  ULOP3.LUT UR8, URZ, UR8, URZ, 0x33, !UPT ;  /* 0x00000008ff087292 */ /* 0x000fe2000f8e33ff */
[----:B------:R-:W-:Y:S02]  /*3e90*/  VOTEU.ANY UR7, UPT, PT ;  /* 0x0000000000077886 */ /* 0x000fe400038e0100 */
[----:B------:R-:W-:-:S03]  /*3ea0*/  UFLO.U32 UR7, UR7 ;  /* 0x00000007000772bd */ /* 0x000fc600080e0000 */
[----:B------:R-:W-:-:S04]  /*3eb0*/  IMAD.U32 R0, RZ, RZ, UR8 ;  /* 0x00000008ff007e24 */ /* 0x000fc8000f8e00ff */
[----:B------:R2:W4:Y:S02]  /*3ec0*/  REDUX UR6, R0 ;  /* 0x00000000000673c4 */ /* 0x0005240000000000 */
[----:B------:R1:W-:Y:S02]  /*3ed0*/  UTCATOMSWS.AND URZ, UR8 ;  /* 0x0000000800ff79e3 */ /* 0x0003e40008000000 */
[----:B-1----:R-:W-:Y:S02]  /*3ee0*/  ISETP.EQ.U32.AND P0, PT, R2, UR7, PT ;  /* 0x0000000702007c0c */ /* 0x002fe4000bf02070 */
[----:B--2---:R-:W-:Y:S02]  /*3ef0*/  LOP3.LUT R0, RZ, UR5, RZ, 0x33, !PT ;  /* 0x00000005ff007c12 */ /* 0x004fe4000f8e33ff */
[----:B----4-:R-:W-:Y:S02]  /*3f00*/  MOV R2, UR6 ;  /* 0x0000000600027c02 */ /* 0x010fe40008000f00 */
[----:B------:R-:W1:Y:S07]  /*3f10*/  REDUX UR5, R0 ;  /* 0x00000000000573c4 */ /* 0x000e6e0000000000 */
[----:B------:R2:W-:Y:S01]  /*3f20*/  @P0 ATOMS.AND RZ, [UR4+0x14], R2 ;  /* 0x00001402ffff098c */ /* 0x0005e2000a800004 */
[----:B-1----:R-:W-:-:S05]  /*3f30*/  IMAD.U32 R0, RZ, RZ, UR5 ;  /* 0x00000005ff007e24 */ /* 0x002fca000f8e00ff */
[----:B------:R2:W-:Y:S01]  /*3f40*/  @P0 ATOMS.AND RZ, [UR4+0x18], R0 ;  /* 0x00001800ffff098c */ /* 0x0005e2000a800004 */
[----:B------:R-:W-:Y:S05]  /*3f50*/  BRA `(.L_x_76) ;  /* 0x0000000000147947 */ /* 0x000fea0003800000 */
.L_x_75:
[----:B------:R-:W-:Y:S02]  /*3f60*/  MOV R2, 0x3f80 ;  /* 0x00003f8000027802 */ /* 0x000fe40000000f00 */
[----:B---3-5:R-:W-:Y:S05]  /*3f70*/  CALL.REL.NOINC `($__internal_0_$__cuda_sm10x_tcgen05_guardrail_trap_col_being_dealloced_not_returned_by_alloc) ;  /* 0x00000040005c7944 */ /* 0x028fea0003c00000 */
[----:B------:R-:W-:Y:S05]  /*3f80*/  BRA `(.L_x_76) ;  /* 0x0000000000087947 */ /* 0x000fea0003800000 */
.L_x_74:
[----:B------:R-:W-:Y:S02]  /*3f90*/  MOV R2, 0x3fb0 ;  /* 0x00003fb000027802 */ /* 0x000fe40000000f00 */
[----:B---3-5:R-:W-:Y:S05]  /*3fa0*/  CALL.REL.NOINC `($__internal_2_$__cuda_sm10x_tcgen05_guardrail_trap_unallocated_columns_being_dealloced) ;  /* 0x0000004000687944 */ /* 0x028fea0003c00000 */
.L_x_76:
[----:B------:R-:W-:Y:S01]  /*3fb0*/  NOP ;  /* 0x0000000000007918 */ /* 0x000fe20000000000 */
[----:B------:R-:W-:Y:S05]  /*3fc0*/  EXIT ;  /* 0x000000000000794d */ /* 0x000fea0003800000 */
.L_x_58:
[----:B------:R-:W-:-:S09]  /*3fd0*/  UISETP.NE.OR UP2, UPT, UR8, 0x3, !UP2 ;  /* 0x000000030800788c */ /* 0x000fd2000d745670 */
[----:B------:R-:W-:Y:S05]  /*3fe0*/  BRA.U UP2, `(.L_x_77) ;  /* 0x0000000d02ac7547 */ /* 0x000fea000b800000 */
[----:B------:R-:W1:Y:S01]  /*3ff0*/  LDC R0, c[0x0][0xb30] ;  /* 0x0002cc00ff007b82 */ /* 0x000e620000000800 */
[----:B------:R-:W2:Y:S01]  /*4000*/  LDCU.64 UR8, c[0x0][0x888] ;  /* 0x00011100ff0877ac */ /* 0x000ea20008000a00 */
[----:B------:R-:W-:Y:S01]  /*4010*/  IMAD.MOV.U32 R32, RZ, RZ, 0x1 ;  /* 0x00000001ff207424 */ /* 0x000fe200078e00ff */
[----:B------:R-:W-:Y:S01]  /*4020*/  CS2R R28, SRZ ;  /* 0x00000000001c7805 */ /* 0x000fe2000001ff00 */
[----:B------:R-:W-:Y:S01]  /*4030*/  IMAD.MOV.U32 R25, RZ, RZ, 0x1000 ;  /* 0x00001000ff197424 */ /* 0x000fe200078e00ff */
[----:B------:R-:W4:Y:S03]  /*4040*/  LDCU.64 UR4, c[0x0][0x890] ;  /* 0x00011200ff0477ac */ /* 0x000f260008000a00 */
[----:B------:R-:W3:Y:S01]  /*4050*/  LDC R24, c[0x0][0x370] ;  /* 0x0000dc00ff187b82 */ /* 0x000ee20000000800 */
[----:B------:R-:W-:Y:S01]  /*4060*/  UMOV UR7, 0x400 ;  /* 0x0000040000077882 */ /* 0x000fe20000000000 */
[----:B------:R-:W-:-:S02]  /*4070*/  UPLOP3.LUT UP1, UPT, UPT, UPT, UPT, 0x40, 0x4 ;  /* 0x000000000004789c */ /* 0x000fc40003f2e870 */
[----:B------:R-:W-:Y:S01]  /*4080*/  ULEA UR7, UR37, UR7, 0x18 ;  /* 0x0000000725077291 */ /* 0x000fe2000f8ec0ff */
[----:B------:R-:W-:-:S03]  /*4090*/  UMOV UR13, URZ ;  /* 0x000000ff000d7c82 */ /* 0x000fc60008000000 */
[----:B------:R-:W3:Y:S01]  /*40a0*/  LDC R3, c[0x0][0xb0c] ;  /* 0x0002c300ff037b82 */ /* 0x000ee20000000800 */
[----:B--2---:R-:W-:Y:S02]  /*40b0*/  UISETP.NE.U32.AND UP3, UPT, UR8, URZ, UPT ;  /* 0x000000ff0800728c */ /* 0x004fe4000bf65070 */
[----:B----4-:R-:W-:-:S05]  /*40c0*/  UISETP.NE.U32.AND UP4, UPT, UR4, URZ, UPT ;  /* 0x000000ff0400728c */ /* 0x010fca000bf85070 */
[----:B------:R-:W2:Y:S01]  /*40d0*/  LDC R22, c[0x0][0xb20] ;  /* 0x0002c800ff167b82 */ /* 0x000ea20000000800 */
[----:B-1----:R-:W-:Y:S01]  /*40e0*/  ISETP.NE.AND P1, PT, R0, 0x1, PT ;  /* 0x000000010000780c */ /* 0x002fe20003f25270 */
[----:B------:R-:W-:Y:S02]  /*40f0*/  UISETP.NE.AND.EX UP3, UPT, UR9, URZ, UPT, UP3 ;  /* 0x000000ff0900728c */ /* 0x000fe4000bf65330 */
[----:B------:R-:W-:-:S04]  /*4100*/  UISETP.NE.AND.EX UP4, UPT, UR5, URZ, UPT, UP4 ;  /* 0x000000ff0500728c */ /* 0x000fc8000bf85340 */
[----:B------:R-:W1:Y:S08]  /*4110*/  LDC.64 R30, c[0x0][0x348] ;  /* 0x0000d200ff1e7b82 */ /* 0x000e700000000a00 */
[----:B------:R-:W4:Y:S08]  /*4120*/  LDC.64 R14, c[0x0][0xb10] ;  /* 0x0002c400ff0e7b82 */ /* 0x000f300000000a00 */
[----:B------:R-:W1:Y:S08]  /*4130*/  LDC.64 R6, c[0x0][0xb18] ;  /* 0x0002c600ff067b82 */ /* 0x000e700000000a00 */
[----:B------:R-:W1:Y:S08]  /*4140*/  LDC.64 R4, c[0x0][0xb28] ;  /* 0x0002ca00ff047b82 */ /* 0x000e700000000a00 */
[----:B--23--:R-:W1:Y:S02]  /*4150*/  LDC R23, c[0x0][0x374] ;  /* 0x0000dd00ff177b82 */ /* 0x00ce640000000800 */
.L_x_86:
[C---:B------:R-:W-:Y:S02]  /*4160*/  LEA R0, R29.reuse, UR7, 0x3 ;  /* 0x000000071d007c11 */ /* 0x040fe4000f8e18ff */
[----:B------:R-:W-:Y:S02]  /*4170*/  SHF.L.U32 R2, R28, 0x1f, RZ ;  /* 0x0000001f1c027819 */ /* 0x000fe400000006ff */
[----:B------:R-:W-:Y:S02]  /*4180*/  LEA R16, R29, UR7, 0x4 ;  /* 0x000000071d107c11 */ /* 0x000fe4000f8e20ff */
[----:B--2---:R-:W2:Y:S02]  /*4190*/  SYNCS.PHASECHK.TRANS64.TRYWAIT P0, [R0+URZ+0x110], R2 ;  /* 0x00011002000075a7 */ /* 0x004ea400080011ff */
[----:B--2---:R-:W-:Y:S05]  /*41a0*/  @!P0 BRA `(.L_x_78) ;  /* 0x0000003800f48947 */ /* 0x004fea0003800000 */
.L_x_170:
[----:B------:R-:W-:Y:S01]  /*41b0*/  ISETP.GE.AND P0, PT, R26, 0x1, PT ;  /* 0x000000011a00780c */ /* 0x000fe20003f06270 */
[----:B------:R-:W3:Y:S01]  /*41c0*/  LDS.128 R16, [R16+0x1a0] ;  /* 0x0001a00010107984 */ /* 0x000ee20000000c00 */
[----:B--2---:R-:W-:Y:S01]  /*41d0*/  VIADD R0, R0, 0x120 ;  /* 0x0000012000007836 */ /* 0x004fe20000000000 */
[----:B------:R-:W-:Y:S01]  /*41e0*/  @!PT LDS RZ, [RZ] ;  /* 0x00000000fffff984 */ /* 0x000fe20000000800 */
[----:B------:R-:W-:Y:S01]  /*41f0*/  @!PT LDS RZ, [RZ] ;  /* 0x00000000fffff984 */ /* 0x000fe20000000800 */
[----:B------:R-:W-:Y:S01]  /*4200*/  @!PT LDS RZ, [RZ] ;  /* 0x00000000fffff984 */ /* 0x000fe20000000800 */
[----:B------:R-:W-:Y:S01]  /*4210*/  @!PT LDS RZ, [RZ] ;  /* 0x00000000fffff984 */ /* 0x000fe20000000800 */
[----:B------:R2:W-:Y:S06]  /*4220*/  MEMBAR.ALL.CTA ;  /* 0x0000000000007992 */ /* 0x0005ec0000008000 */
[----:B--2---:R-:W2:Y:S01]  /*4230*/  FENCE.VIEW.ASYNC.S ;  /* 0x00000000000073c6 */ /* 0x004ea20000000000 */
[----:B------:R-:W-:Y:S04]  /*4240*/  PRMT R0, RZ, 0x654, R0 ;  /* 0x00000654ff007816 */ /* 0x000fe80000000000 */
[----:B--2---:R2:W-:Y:S01]  /*4250*/  SYNCS.ARRIVE.TRANS64.RED.A1T0 RZ, [R0+URZ], RZ ;  /* 0x000000ff00ff79a7 */ /* 0x0045e200081004ff */
[----:B---3--:R-:W-:Y:S11]  /*4260*/  LOP3.LUT P3, RZ, R18, 0x1, RZ, 0xc0, !PT ;  /* 0x0000000112ff7812 */ /* 0x008ff6000786c0ff */
[----:B------:R-:W-:Y:S02]  /*4270*/  @!UPT UIADD3 URZ, UPT, UPT, URZ, URZ, URZ ;  /* 0x000000fffffff290 */ /* 0x000fe4000fffe0ff */
[----:B------:R-:W-:Y:S02]  /*4280*/  @P3 MOV R11, R16 ;  /* 0x00000010000b3202 */ /* 0x000fe40000000f00 */
[----:B------:R-:W-:Y:S01]  /*4290*/  @P3 LOP3.LUT R10, R17, 0xffff, RZ, 0xc0, !PT ;  /* 0x0000ffff110a3812 */ /* 0x000fe200078ec0ff */
[----:B--2---:R-:W-:Y:S06]  /*42a0*/  @!P0 BRA `(.L_x_79) ;  /* 0x0000000000a48947 */ /* 0x004fec0003800000 */
[-C--:B-1----:R-:W-:Y:S01]  /*42b0*/  IMAD.HI.U32 R0, R23, R7.reuse, RZ ;  /* 0x0000000717007227 */ /* 0x082fe200078e00ff */
[----:B------:R-:W-:Y:S02]  /*42c0*/  ISETP.NE.AND P0, PT, R6, 0x1, PT ;  /* 0x000000010600780c */ /* 0x000fe40003f05270 */
[----:B------:R-:W-:Y:S01]  /*42d0*/  ISETP.NE.AND P2, PT, R26, 0x1, PT ;  /* 0x000000011a00780c */ /* 0x000fe20003f45270 */
[----:B----4-:R-:W-:Y:S01]  /*42e0*/  IMAD.HI.U32 R9, R24, R14, RZ ;  /* 0x0000000e18097227 */ /* 0x010fe200078e00ff */
[----:B------:R-:W-:Y:S02]  /*42f0*/  SHF.R.U32.HI R0, RZ, R22, R0 ;  /* 0x00000016ff007219 */ /* 0x000fe40000011600 */
[----:B------:R-:W-:Y:S01]  /*4300*/  ISETP.NE.AND P4, PT, R3, 0x1, PT ;  /* 0x000000010300780c */ /* 0x000fe20003f85270 */
[----:B------:R-:W-:Y:S01]  /*4310*/  IMAD.HI.U32 R13, R10, R7, RZ ;  /* 0x000000070a0d7227 */ /* 0x000fe200078e00ff */
[----:B------:R-:W-:Y:S02]  /*4320*/  SHF.R.U32.HI R9, RZ, R15, R9 ;  /* 0x0000000fff097219 */ /* 0x000fe40000011609 */
[----:B------:R-:W-:Y:S01]  /*4330*/  SEL R0, R23, R0, !P0 ;  /* 0x0000000017007207 */ /* 0x000fe20004000000 */
[----:B------:R-:W-:Y:S01]  /*4340*/  IMAD.HI.U32 R12, R11, R14, RZ ;  /* 0x0000000e0b0c7227 */ /* 0x000fe200078e00ff */
[----:B------:R-:W-:Y:S03]  /*4350*/  SEL R9, R24, R9, !P4 ;  /* 0x0000000918097207 */ /* 0x000fe60006000000 */
[-C--:B------:R-:W-:Y:S01]  /*4360*/  IMAD.HI.U32 R8, R0, R4.reuse, RZ ;  /* 0x0000000400087227 */ /* 0x080fe200078e00ff */
[----:B------:R-:W-:Y:S03]  /*4370*/  SHF.R.U32.HI R12, RZ, R15, R12 ;  /* 0x0000000fff0c7219 */ /* 0x000fe6000001160c */
[----:B------:R-:W-:Y:S01]  /*4380*/  IMAD.HI.U32 R2, R9, R4, RZ ;  /* 0x0000000409027227 */ /* 0x000fe200078e00ff */
[-C--:B------:R-:W-:Y:S02]  /*4390*/  @P2 SHF.R.U32.HI R0, RZ, R5.reuse, R8 ;  /* 0x00000005ff002219 */ /* 0x080fe40000011608 */
[----:B------:R-:W-:Y:S02]  /*43a0*/  SHF.R.U32.HI R8, RZ, R22, R13 ;  /* 0x00000016ff087219 */ /* 0x000fe4000001160d */
[----:B------:R-:W-:Y:S01]  /*43b0*/  @P2 SHF.R.U32.HI R9, RZ, R5, R2 ;  /* 0x00000005ff092219 */ /* 0x000fe20000011602 */
[----:B------:R-:W-:Y:S01]  /*43c0*/  IMAD R0, R26, R0, RZ ;  /* 0x000000001a007224 */ /* 0x000fe200078e02ff */
[----:B------:R-:W-:Y:S02]  /*43d0*/  SEL R8, R10, R8, !P0 ;  /* 0x000000080a087207 */ /* 0x000fe40004000000 */
[----:B------:R-:W-:Y:S01]  /*43e0*/  SEL R2, R11, R12, !P4 ;  /* 0x0000000c0b027207 */ /* 0x000fe20006000000 */
[----:B------:R-:W-:Y:S01]  /*43f0*/  IMAD R12, R26, R9, RZ ;  /* 0x000000091a0c7224 */ /* 0x000fe200078e02ff */
[C---:B------:R-:W-:Y:S01]  /*4400*/  ISETP.GE.AND P0, PT, R8.reuse, R0, PT ;  /* 0x000000000800720c */ /* 0x040fe20003f06270 */
[----:B------:R-:W-:Y:S03]  /*4410*/  IMAD.HI.U32 R0, R8, R4, RZ ;  /* 0x0000000408007227 */ /* 0x000fe600078e00ff */
[----:B------:R-:W-:Y:S02]  /*4420*/  ISETP.GE.OR P0, PT, R2, R12, P0 ;  /* 0x0000000c0200720c */ /* 0x000fe40000706670 */
[-C--:B------:R-:W-:Y:S04]  /*4430*/  SHF.R.U32.HI R0, RZ, R5.reuse, R0 ;  /* 0x00000005ff007219 */ /* 0x080fe80000011600 */
[----:B------:R-:W-:Y:S05]  /*4440*/  SEL R13, R8, R0, !P2 ;  /* 0x00000000080d7207 */ /* 0x000fea0005000000 */
[----:B------:R-:W-:Y:S02]  /*4450*/  IMAD.MOV R12, RZ, RZ, -R13 ;  /* 0x000000ffff0c7224 */ /* 0x000fe400078e0a0d */
[----:B------:R-:W-:Y:S04]  /*4460*/  @!P0 IMAD.HI.U32 R0, R2, R4, RZ ;  /* 0x0000000402008227 */ /* 0x000fe800078e00ff */
[----:B------:R-:W-:Y:S01]  /*4470*/  IMAD R12, R26, R12, R8 ;  /* 0x0000000c1a0c7224 */ /* 0x000fe200078e0208 */
[----:B------:R-:W-:Y:S04]  /*4480*/  @!P0 SHF.R.U32.HI R0, RZ, R5, R0 ;  /* 0x00000005ff008219 */ /* 0x000fe80000011600 */
[----:B------:R-:W-:Y:S04]  /*4490*/  @!P0 SEL R0, R2, R0, !P2 ;  /* 0x0000000002008207 */ /* 0x000fe80005000000 */
[----:B------:R-:W-:Y:S01]  /*44a0*/  @!P0 IADD3 R13, PT, PT, R13, -R0, RZ ;  /* 0x800000000d0d8210 */ /* 0x000fe20007ffe0ff */
[----:B------:R-:W-:Y:S01]  /*44b0*/  @!P0 IMAD R0, R9, R12, R0 ;  /* 0x0000000c09008224 */ /* 0x000fe200078e0200 */
[----:B------:R-:W-:Y:S01]  /*44c0*/  IADD3 R9, PT, PT, -R8, RZ, RZ ;  /* 0x000000ff08097210 */ /* 0x000fe20007ffe1ff */
[--C-:B------:R-:W-:Y:S02]  /*44d0*/  IMAD.MOV R12, RZ, RZ, -R2.reuse ;  /* 0x000000ffff0c7224 */ /* 0x100fe400078e0a02 */
[----:B------:R-:W-:Y:S02]  /*44e0*/  @!P0 IMAD R8, R13, R26, R2 ;  /* 0x0000001a0d088224 */ /* 0x000fe400078e0202 */
[----:B------:R-:W-:Y:S02]  /*44f0*/  @!P0 IMAD.MOV.U32 R2, RZ, RZ, R0 ;  /* 0x000000ffff028224 */ /* 0x000fe400078e0000 */
[----:B------:R-:W-:Y:S02]  /*4500*/  IMAD R11, R3, R12, R11 ;  /* 0x0000000c030b7224 */ /* 0x000fe400078e020b */
[----:B------:R-:W-:Y:S02]  /*4510*/  IMAD R10, R6, R9, R10 ;  /* 0x00000009060a7224 */ /* 0x000fe400078e020a */
[----:B------:R-:W-:Y:S02]  /*4520*/  IMAD R11, R2, R3, R11 ;  /* 0x00000003020b7224 */ /* 0x000fe400078e020b */
[----:B------:R-:W-:Y:S02]  /*4530*/  IMAD R10, R8, R6, R10 ;  /* 0x00000006080a7224 */ /* 0x000fe400078e020a */
.L_x_79:
[----:B------:R-:W-:Y:S05]  /*4540*/  BRA.U UP1, `(.L_x_80) ;  /* 0x0000000101107547 */ /* 0x000fea000b800000 */
[----:B------:R-:W-:Y:S04]  /*4550*/  MOV R2, UR6 ;  /* 0x0000000600027c02 */ /* 0x000fe80008000f00 */
[----:B------:R-:W-:Y:S04]  /*4560*/  SHF.L.U32 R2, R2, 0x1f, RZ ;  /* 0x0000001f02027819 */ /* 0x000fe800000006ff */
[----:B------:R-:W2:Y:S02]  /*4570*/  SYNCS.PHASECHK.TRANS64.TRYWAIT P0, [UR7+0x108], R2 ;  /* 0x00010802ff0075a7 */ /* 0x000ea40008001107 */
[----:B--2---:R-:W-:Y:S05]  /*4580*/  @!P0 BRA `(.L_x_81) ;  /* 0x0000003800108947 */ /* 0x004fea0003800000 */
.L_x_80:
[----:B------:R-:W-:Y:S02]  /*4590*/  R2UR UR11, R21 ;  /* 0x00000000150b72ca */ /* 0x000fe400000e0000 */
[----:B------:R-:W-:Y:S02]  /*45a0*/  R2UR UR10, R20 ;  /* 0x00000000140a72ca */ /* 0x000fe400000e0000 */
[----:B------:R-:W-:Y:S04]  /*45b0*/  ISETP.NE.U32.AND P2, PT, RZ, UR4, PT ;  /* 0x00000004ff007c0c */ /* 0x000fe8000bf45070 */
[----:B------:R-:W-:Y:S05]  /*45c0*/  ISETP.NE.AND.EX P2, PT, RZ, UR5, PT, P2 ;  /* 0x00000005ff007c0c */ /* 0x000fea000bf45320 */
[----:B------:R-:W-:Y:S02]  /*45d0*/  USHF.L.U32 UR11, UR11, 0x6, URZ ;  /* 0x000000060b0b7899 */ /* 0x000fe400080006ff */
[----:B------:R-:W-:Y:S01]  /*45e0*/  USHF.L.U32 UR10, UR10, 0x6, URZ ;  /* 0x000000060a0a7899 */ /* 0x000fe200080006ff */
[----:B------:R-:W-:Y:S11]  /*45f0*/  BRA.U !UP4, `(.L_x_82) ;  /* 0x000000010c347547 */ /* 0x000ff6000b800000 */
[----:B------:R-:W-:Y:S01]  /*4600*/  UPLOP3.LUT UP0, UPT, UPT, UPT, UP3, 0x80, 0x8 ;  /* 0x000000000008789c */ /* 0x000fe20003f0f030 */
[----:B--2---:R-:W-:Y:S02]  /*4610*/  HFMA2 R0, -RZ, RZ, 0, 5.9604644775390625e-08 ;  /* 0x00000001ff007431 */ /* 0x004fe400000001ff */
[----:B------:R-:W-:Y:S03]  /*4620*/  IMAD.MOV.U32 R60, RZ, RZ, 0x1 ;  /* 0x00000001ff3c7424 */ /* 0x000fe600078e00ff */
[----:B------:R-:W-:Y:S05]  /*4630*/  PLOP3.LUT P0, PT, PT, PT, UP0, 0x80, 0x8 ;  /* 0x000000000008781c */ /* 0x000fea0003f0f008 */
[----:B------:R-:W2:Y:S01]  /*4640*/  @UP0 LDCU.64 UR14, c[0x0][0x888] ;  /* 0x00011100ff0e07ac */ /* 0x000ea20008000a00 */
[----:B------:R-:W-:Y:S07]  /*4650*/  @UP0 UIMAD UR8, UR36, UR4, URZ ;  /* 0x00000004240802a4 */ /* 0x000fee000f8e02ff */
[----:B------:R-:W-:Y:S01]  /*4660*/  @!P0 PRMT R60, R0, 0x7610, R60 ;  /* 0x00007610003c8816 */ /* 0x000fe2000000003c */
[----:B--2---:R-:W-:Y:S03]  /*4670*/  @UP0 UIMAD.WIDE UR14, UR8, 0x4, UR14 ;  /* 0x00000004080e08a5 */ /* 0x004fe6000f8e020e */
[----:B------:R-:W2:Y:S03]  /*4680*/  @!UP0 LDCU UR8, c[0x0][0x880] ;  /* 0x00011000ff0887ac */ /* 0x000ea60008000800 */
[----:B------:R-:W-:Y:S01]  /*4690*/  IMAD.U32 R8, RZ, RZ, UR14 ;  /* 0x0000000eff087e24 */ /* 0x000fe2000f8e00ff */
[----:B------:R-:W-:Y:S05]  /*46a0*/  MOV R9, UR15 ;  /* 0x0000000f00097c02 */ /* 0x000fea0008000f00 */
[----:B-----5:R3:W5:Y:S02]  /*46b0*/  @P0 LDG.E R35, desc[UR46][R8.64] ;  /* 0x0000002e08230981 */ /* 0x020764000c1e1900 */
[----:B--23--:R-:W-:Y:S07]  /*46c0*/  @!P0 IMAD.U32 R35, RZ, RZ, UR8 ;  /* 0x00000008ff238e24 */ /* 0x00cfee000f8e00ff */
.L_x_82:
[----:B-----5:R-:W-:Y:S01]  /*46d0*/  @!P2 FSETP.EQ.AND P0, PT, R35, RZ, PT ;  /* 0x000000ff2300a20b */ /* 0x020fe20003f02000 */
[----:B------:R-:W-:Y:S01]  /*46e0*/  @!UPT UIADD3 URZ, UPT, UPT, URZ, URZ, URZ ;  /* 0x000000fffffff290 */ /* 0x000fe2000fffe0ff */
[----:B------:R-:W-:Y:S11]  /*46f0*/  @!P2 BRA `(.L_x_83) ;  /* 0x000000000014a947 */ /* 0x000ff60003800000 */
[----:B------:R-:W-:Y:S02]  /*4700*/  LOP3.LUT P2, RZ, R60, 0xff, RZ, 0xc0, !PT ;  /* 0x000000ff3cff7812 */ /* 0x000fe4000784c0ff */
[----:B------:R-:W-:Y:S04]  /*4710*/  PLOP3.LUT P0, PT, PT, PT, UP0, 0x80, 0x8 ;  /* 0x000000000008781c */ /* 0x000fe80003f0f008 */
[----:B------:R-:W-:Y:S07]  /*4720*/  PLOP3.LUT P0, PT, P0, PT, PT, 0x8, 0x80 ;  /* 0x000000000080781c */ /* 0x000fee000070e170 */
[----:B------:R-:W-:Y:S11]  /*4730*/  @P2 FSETP.EQ.AND P0, PT, R35, RZ, PT ;  /* 0x000000ff2300220b */ /* 0x000ff60003f02000 */
[----:B------:R-:W-:Y:S02]  /*4740*/  @!UPT UIADD3 URZ, UPT, UPT, URZ, URZ, URZ ;  /* 0x000000fffffff290 */ /* 0x000fe4000fffe0ff */
.L_x_83:
[----:B------:R-:W-:Y:S01]  /*4750*/  ULEA UR15, UR13, UR7, 0x3 ;  /* 0x000000070d0f7291 */ /* 0x000fe2000f8e18ff */
[----:B------:R-:W-:Y:S02]  /*4760*/  SHF.L.U32 R9, R32, 0x1f, RZ ;  /* 0x0000001f20097819 */ /* 0x000fe400000006ff */
[----:B------:R-:W-:Y:S04]  /*4770*/  ELECT P4, URZ, PT ;  /* 0x0000000000ff782f */ /* 0x000fe80003880000 */
[----:B------:R-:W-:Y:S02]  /*4780*/  PLOP3.LUT P4, PT, P0, P4, PT, 0xf2, 0x2f ;  /* 0x00000000002f781c */ /* 0x000fe40000789e72 */
[----:B------:R-:W3:Y:S11]  /*4790*/  SYNCS.PHASECHK.TRANS64.TRYWAIT P2, [UR15+0xe8], R9 ;  /* 0x0000e809ff0075a7 */ /* 0x000ef6000804110f */
[----:B-1----:R-:W-:Y:S05]  /*47a0*/  @!P4 IADD3 R8, P0, PT, R30, 0x580, RZ ;  /* 0x000005801e08c810 */ /* 0x002fea0007f1e0ff */
[----:B--2---:R-:W-:Y:S01]  /*47b0*/  @!P4 IMAD.X R2, RZ, RZ, R31, P0 ;  /* 0x000000ffff02c224 */ /* 0x004fe200000e061f */
[----:B---3--:R-:W-:Y:S07]  /*47c0*/  @!P2 BRA `(.L_x_84) ;  /* 0x000000340098a947 */ /* 0x008fee0003800000 */
.L_x_173:
[----:B------:R-:W2:Y:S01]  /*47d0*/  LDC.64 R12, c[0x0][0xb18] ;  /* 0x0002c600ff0c7b82 */ /* 0x000ea20000000a00 */
[----:B------:R-:W-:Y:S01]  /*47e0*/  @!P4 R2UR UR8, R2 ;  /* 0x000000000208c2ca */ /* 0x000fe200000e0000 */
[----:B------:R-:W-:Y:S01]  /*47f0*/  VOTEU.ALL UP2, P4 ;  /* 0x0000000000ff7886 */ /* 0x000fe20002040000 */
[----:B------:R-:W-:Y:S01]  /*4800*/  @!P4 R2UR UR9, R8 ;  /* 0x000000000809c2ca */ /* 0x000fe200000e0000 */
[----:B------:R-:W-:Y:S01]  /*4810*/  VOTEU.ALL UP1, P4 ;  /* 0x0000000000ff7886 */ /* 0x000fe20002020000 */
[----:B-1----:R-:W-:Y:S03]  /*4820*/  @!P4 IMAD.MOV.U32 R0, RZ, RZ, 0x1000 ;  /* 0x00001000ff00c424 */ /* 0x002fe600078e00ff */
[----:B------:R-:W1:Y:S01]  /*4830*/  @!P1 LDC R2, c[0x0][0xb0c] ;  /* 0x0002c300ff029b82 */ /* 0x000e620000000800 */
[----:B------:R-:W-:Y:S01]  /*4840*/  UMOV UR20, 0x0 ;  /* 0x0000000000147882 */ /* 0x000fe20000000000 */
[----:B------:R-:W-:Y:S01]  /*4850*/  UMOV UR21, 0x10000000 ;  /* 0x1000000000157882 */ /* 0x000fe20000000000 */
[----:B------:R-:W-:Y:S01]  /*4860*/  UMOV UR12, UR36 ;  /* 0x00000024000c7c82 */ /* 0x000fe20008000000 */
[----:B------:R-:W-:Y:S01]  /*4870*/  UIADD3 UR14, UPT, UPT, UR13, 0x1, URZ ;  /* 0x000000010d0e7890 */ /* 0x000fe2000fffe0ff */
[----:B------:R-:W-:Y:S01]  /*4880*/  @P3 SHF.R.U32.HI R27, RZ, 0x10, R17 ;  /* 0x00000010ff1b3819 */ /* 0x000fe20000011611 */
[----:B------:R-:W-:Y:S02]  /*4890*/  VIADD R29, R29, 0x1 ;  /* 0x000000011d1d7836 */ /* 0x000fe40000000000 */
[----:B------:R-:W-:Y:S01]  /*48a0*/  IMAD.U32 R9, RZ, RZ, UR8 ;  /* 0x00000008ff097e24 */ /* 0x000fe2000f8e00ff */
[----:B------:R-:W-:Y:S01]  /*48b0*/  @!UP2 ULEA UR8, UR13, UR7, 0xc ;  /* 0x000000070d08a291 */ /* 0x000fe2000f8e60ff */
[----:B------:R-:W-:Y:S01]  /*48c0*/  IMAD.U32 R8, RZ, RZ, UR9 ;  /* 0x00000009ff087e24 */ /* 0x000fe2000f8e00ff */
[----:B------:R-:W-:Y:S02]  /*48d0*/  UIADD3 UR9, UPT, UPT, UR15, 0xd0, URZ ;  /* 0x000000d00f097890 */ /* 0x000fe4000fffe0ff */
[----:B------:R-:W-:Y:S01]  /*48e0*/  @!P4 R2UR UR19, R9 ;  /* 0x000000000913c2ca */ /* 0x000fe200000e0000 */
[----:B------:R-:W-:Y:S01]  /*48f0*/  @!UP2 UIADD3 UR8, UPT, UPT, UR8, 0x200, URZ ;  /* 0x000002000808a890 */ /* 0x000fe2000fffe0ff */
[----:B------:R-:W-:Y:S01]  /*4900*/  @!P4 R2UR UR18, R8 ;  /* 0x000000000812c2ca */ /* 0x000fe200000e0000 */
[----:B------:R-:W-:Y:S01]  /*4910*/  UISETP.NE.AND UP5, UPT, UR14, 0x3, UPT ;  /* 0x000000030e00788c */ /* 0x000fe2000bfa5270 */
[----:B------:R-:W3:Y:S01]  /*4920*/  LDC.64 R8, c[0x0][0xb10] ;  /* 0x0002c400ff087b82 */ /* 0x000ee20000000a00 */
[----:B------:R-:W-:Y:S02]  /*4930*/  UPRMT UR16, UR37, 0x654, UR9 ;  /* 0x0000065425107896 */ /* 0x000fe40008000009 */
[----:B------:R-:W-:Y:S02]  /*4940*/  USEL UR17, URZ, 0x1, UP5 ;  /* 0x00000001ff117887 */ /* 0x000fe4000a800000 */
[----:B------:R-:W-:Y:S04]  /*4950*/  USEL UR14, UR14, URZ, UP5 ;  /* 0x000000ff0e0e7287 */ /* 0x000fe8000a800000 */
[----:B------:R-:W-:Y:S01]  /*4960*/  ULEA UR13, UR14, UR7, 0x3 ;  /* 0x000000070e0d7291 */ /* 0x000fe2000f8e18ff */
[----:B------:R-:W-:Y:S01]  /*4970*/  LOP3.LUT R32, R32, UR17, RZ, 0x3c, !PT ;  /* 0x0000001120207c12 */ /* 0x000fe2000f8e3cff */
[----:B------:R1:W-:Y:S01]  /*4980*/  @!UP1 UTMALDG.3D [UR8], [UR18], desc[UR20] ;  /* 0x00001408120095b4 */ /* 0x0003e20008011000 */
[----:B------:R5:W-:Y:S02]  /*4990*/  @!P4 SYNCS.ARRIVE.TRANS64.RED.A0TR RZ, [UR15+0xd0], R0 ;  /* 0x0000d000ffffc9a7 */ /* 0x000be4000830040f */
[----:B------:R-:W-:Y:S01]  /*49a0*/  SHF.L.U32 R20, R32, 0x1f, RZ ;  /* 0x0000001f20147819 */ /* 0x000fe200000006ff */
[C---:B---3--:R-:W-:Y:S01]  /*49b0*/  @!P1 IMAD.HI.U32 R8, R11.reuse, R8, RZ ;  /* 0x000000080b089227 */ /* 0x048fe200078e00ff */
[----:B--2---:R-:W-:Y:S02]  /*49c0*/  @!P1 ISETP.NE.AND P0, PT, R12, 0x1, PT ;  /* 0x000000010c00980c */ /* 0x004fe40003f05270 */
[----:B-1----:R-:W-:Y:S01]  /*49d0*/  @!P1 ISETP.NE.AND P2, PT, R2, 0x1, PT ;  /* 0x000000010200980c */ /* 0x002fe20003f45270 */
[----:B------:R-:W-:Y:S01]  /*49e0*/  SYNCS.ARRIVE.TRANS64.RED.A1T0 RZ, [UR16], RZ ;  /* 0x000000ffffff79a7 */ /* 0x000fe20008100410 */
[C---:B------:R-:W-:Y:S01]  /*49f0*/  @!P1 IMAD.HI.U32 R13, R10.reuse, R13, RZ ;  /* 0x0000000d0a0d9227 */ /* 0x040fe200078e00ff */
[----:B------:R-:W-:Y:S04]  /*4a00*/  @!P1 SHF.R.U32.HI R8, RZ, R9, R8 ;  /* 0x00000009ff089219 */ /* 0x000fe80000011608 */
[----:B------:R-:W-:Y:S01]  /*4a10*/  @!P1 SEL R8, R11, R8, !P2 ;  /* 0x000000080b089207 */ /* 0x000fe20005000000 */
[----:B------:R-:W1:Y:S01]  /*4a20*/  SYNCS.PHASECHK.TRANS64.TRYWAIT P5, [UR13+0xe8], R20 ;  /* 0x0000e814ff0075a7 */ /* 0x000e6200080a110d */
[----:B-----5:R-:W2:Y:S02]  /*4a30*/  @!P1 LDC R0, c[0x0][0xb20] ;  /* 0x0002c800ff009b82 */ /* 0x020ea40000000800 */
[----:B--2---:R-:W-:Y:S04]  /*4a40*/  @!P1 SHF.R.U32.HI R0, RZ, R0, R13 ;  /* 0x00000000ff009219 */ /* 0x004fe8000001160d */
[----:B------:R-:W-:Y:S05]  /*4a50*/  @!P1 SEL R9, R10, R0, !P0 ;  /* 0x000000000a099207 */ /* 0x000fea0004000000 */
[----:B------:R-:W-:Y:S02]  /*4a60*/  @!P1 IMAD.IADD R0, R9, 0x1, -R8 ;  /* 0x0000000109009824 */ /* 0x000fe400078e0a08 */
[----:B------:R-:W-:Y:S02]  /*4a70*/  @!P1 IMAD.IADD R8, R8, 0x1, -R9 ;  /* 0x0000000108089824 */ /* 0x000fe400078e0a09 */
[----:B------:R-:W-:Y:S02]  /*4a80*/  @!P1 IMAD R11, R0, R2, R11 ;  /* 0x00000002000b9224 */ /* 0x000fe400078e020b */
[----:B------:R-:W-:Y:S01]  /*4a90*/  @!P1 IMAD R10, R8, R12, R10 ;  /* 0x0000000c080a9224 */ /* 0x000fe200078e020a */
[----:B-1----:R-:W-:Y:S06]  /*4aa0*/  @!P5 BRA `(.L_x_85) ;  /* 0x0000003000f8d947 */ /* 0x002fec0003800000 */
.L_x_175:
[----:B------:R-:W-:Y:S01]  /*4ab0*/  @!P4 IADD3 R2, P0, PT, R30, 0x580, RZ ;  /* 0x000005801e02c810 */ /* 0x000fe20007f1e0ff */
[----:B------:R-:W-:Y:S01]  /*4ac0*/  UMOV UR18, 0x0 ;  /* 0x0000000000127882 */ /* 0x000fe20000000000 */
[----:B------:R-:W-:Y:S01]  /*4ad0*/  UMOV UR19, 0x10000000 ;  /* 0x1000000000137882 */ /* 0x000fe20000000000 */
[----:B------:R-:W-:Y:S01]  /*4ae0*/  VOTEU.ALL UP1, P4 ;  /* 0x0000000000ff7886 */ /* 0x000fe20002020000 */
[----:B------:R-:W-:Y:S01]  /*4af0*/  @!P4 R2UR UR9, R2 ;  /* 0x000000000209c2ca */ /* 0x000fe200000e0000 */
[----:B-1----:R-:W-:Y:S01]  /*4b00*/  @!P4 IMAD.X R0, RZ, RZ, R31, P0 ;  /* 0x000000ffff00c224 */ /* 0x002fe200000e061f */
[----:B------:R-:W-:Y:S01]  /*4b10*/  UMOV UR12, UR36 ;  /* 0x00000024000c7c82 */ /* 0x000fe20008000000 */
[----:B------:R-:W-:Y:S01]  /*4b20*/  @P3 R2UR UR36, R27 ;  /* 0x000000001b2432ca */ /* 0x000fe200000e0000 */
[----:B------:R-:W-:Y:S01]  /*4b30*/  @!UP1 ULEA UR15, UR14, UR7, 0xc ;  /* 0x000000070e0f9291 */ /* 0x000fe2000f8e60ff */
[----:B------:R-:W-:Y:S01]  /*4b40*/  ISETP.NE.AND P0, PT, R29, 0x2, PT ;  /* 0x000000021d00780c */ /* 0x000fe20003f05270 */
[----:B------:R-:W-:Y:S01]  /*4b50*/  @!UP1 UIADD3 UR10, UPT, UPT, UR10, 0x20, URZ ;  /* 0x000000200a0a9890 */ /* 0x000fe2000fffe0ff */
[----:B------:R-:W-:Y:S01]  /*4b60*/  @!P4 R2UR UR8, R0 ;  /* 0x000000000008c2ca */ /* 0x000fe200000e0000 */
[----:B------:R-:W-:Y:S01]  /*4b70*/  IMAD.IADD R20, R10, 0x1, R58 ;  /* 0x000000010a147824 */ /* 0x000fe200078e023a */
[----:B------:R-:W-:Y:S01]  /*4b80*/  SEL R0, RZ, 0x1, P0 ;  /* 0x00000001ff007807 */ /* 0x000fe20000000000 */
[----:B------:R-:W-:Y:S01]  /*4b90*/  IMAD.IADD R21, R11, 0x1, R59 ;  /* 0x000000010b157824 */ /* 0x000fe200078e023b */
[----:B------:R-:W-:Y:S02]  /*4ba0*/  SEL R29, R29, RZ, P0 ;  /* 0x000000ff1d1d7207 */ /* 0x000fe40000000000 */
[----:B------:R-:W-:Y:S01]  /*4bb0*/  IMAD.U32 R8, RZ, RZ, UR9 ;  /* 0x00000009ff087e24 */ /* 0x000fe2000f8e00ff */
[----:B------:R-:W-:Y:S01]  /*4bc0*/  UIADD3 UR9, UPT, UPT, UR13, 0xd0, URZ ;  /* 0x000000d00d097890 */ /* 0x000fe2000fffe0ff */
[----:B------:R-:W-:Y:S03]  /*4bd0*/  LOP3.LUT R28, R28, R0, RZ, 0x3c, !PT ;  /* 0x000000001c1c7212 */ /* 0x000fe600078e3cff */
[----:B------:R-:W-:Y:S02]  /*4be0*/  @!P4 R2UR UR16, R8 ;  /* 0x000000000810c2ca */ /* 0x000fe400000e0000 */
[----:B------:R-:W-:Y:S01]  /*4bf0*/  IMAD.U32 R9, RZ, RZ, UR8 ;  /* 0x00000008ff097e24 */ /* 0x000fe2000f8e00ff */
[----:B------:R-:W-:Y:S01]  /*4c00*/  @!UP1 UIADD3 UR8, UPT, UPT, UR15, 0x200, URZ ;  /* 0x000002000f089890 */ /* 0x000fe2000fffe0ff */
[----:B------:R-:W-:Y:S01]  /*4c10*/  VOTEU.ALL UP1, P4 ;  /* 0x0000000000ff7886 */ /* 0x000fe20002020000 */
[----:B------:R-:W-:Y:S02]  /*4c20*/  UPRMT UR15, UR37, 0x654, UR9 ;  /* 0x00000654250f7896 */ /* 0x000fe40008000009 */
[----:B------:R-:W-:Y:S11]  /*4c30*/  @!P4 R2UR UR17, R9 ;  /* 0x000000000911c2ca */ /* 0x000ff600000e0000 */
[----:B------:R-:W-:Y:S02]  /*4c40*/  @!UPT UIADD3 URZ, UPT, UPT, URZ, URZ, URZ ;  /* 0x000000fffffff290 */ /* 0x000fe4000fffe0ff */
[----:B------:R2:W-:Y:S01]  /*4c50*/  @!UP1 UTMALDG.3D [UR8], [UR16], desc[UR18] ;  /* 0x00001208100095b4 */ /* 0x0005e20008011000 */
[----:B------:R2:W-:Y:S01]  /*4c60*/  @!P4 SYNCS.ARRIVE.TRANS64.RED.A0TR RZ, [UR13+0xd0], R25 ;  /* 0x0000d019ffffc9a7 */ /* 0x0005e2000830040d */
[----:B------:R-:W-:Y:S04]  /*4c70*/  UIADD3 UR13, UPT, UPT, UR14, 0x1, URZ ;  /* 0x000000010e0d7890 */ /* 0x000fe8000fffe0ff */
[----:B------:R-:W-:Y:S04]  /*4c80*/  UISETP.NE.AND UP1, UPT, UR13, 0x3, UPT ;  /* 0x000000030d00788c */ /* 0x000fe8000bf25270 */
[----:B------:R-:W-:Y:S02]  /*4c90*/  USEL UR14, URZ, 0x1, UP1 ;  /* 0x00000001ff0e7887 */ /* 0x000fe40008800000 */
[----:B------:R-:W-:Y:S02]  /*4ca0*/  USEL UR13, UR13, URZ, UP1 ;  /* 0x000000ff0d0d7287 */ /* 0x000fe40008800000 */
[----:B------:R-:W-:Y:S02]  /*4cb0*/  UPLOP3.LUT UP1, UPT, UPT, UPT, UPT, 0x80, 0x8 ;  /* 0x000000000008789c */ /* 0x000fe40003f2f070 */
[----:B------:R-:W-:Y:S01]  /*4cc0*/  LOP3.LUT R32, R32, UR14, RZ, 0x3c, !PT ;  /* 0x0000000e20207c12 */ /* 0x000fe2000f8e3cff */
[----:B------:R-:W-:Y:S01]  /*4cd0*/  SYNCS.ARRIVE.TRANS64.RED.A1T0 RZ, [UR15], RZ ;  /* 0x000000ffffff79a7 */ /* 0x000fe2000810040f */
[----:B------:R-:W-:Y:S07]  /*4ce0*/  @P3 BRA `(.L_x_86) ;  /* 0xfffffff4001c3947 */ /* 0x000fee000383ffff */
[----:B------:R-:W-:Y:S01]  /*4cf0*/  UIADD3 UR7, UPT, UPT, UR7, 0xe8, URZ ;  /* 0x000000e807077890 */ /* 0x000fe2000fffe0ff */
[----:B------:R-:W-:-:S03]  /*4d00*/  SHF.L.U32 R2, R32, 0x1f, RZ ;  /* 0x0000001f20027819 */ /* 0x000fc600000006ff */
[----:B------:R-:W-:-:S09]  /*4d10*/  ULEA UR4, UR13, UR7, 0x3 ;  /* 0x000000070d047291 */ /* 0x000fd2000f8e18ff */
[----:B------:R-:W1:Y:S02]  /*4d20*/  SYNCS.PHASECHK.TRANS64.TRYWAIT P0, [UR4], R2 ;  /* 0x00000002ff0075a7 */ /* 0x000e640008001104 */
[----:B-1----:R-:W-:Y:S05]  /*4d30*/  @!P0 BRA `(.L_x_87) ;  /* 0x00000030006c8947 */ /* 0x002fea0003800000 */
.L_x_177:
        /* <DEDUP_REMOVED lines=9> */
.L_x_179:
[----:B------:R-:W-:-:S04]  /*4dd0*/  UIADD3 UR5, UPT, UPT, UR5, 0x1, URZ ;  /* 0x0000000105057890 */ /* 0x000fc8000fffe0ff */
[----:B------:R-:W-:-:S04]  /*4de0*/  UISETP.NE.AND UP0, UPT, UR5, 0x3, UPT ;  /* 0x000000030500788c */ /* 0x000fc8000bf05270 */
[----:B------:R-:W-:Y:S02]  /*4df0*/  USEL UR4, URZ, 0x1, UP0 ;  /* 0x00000001ff047887 */ /* 0x000fe40008000000 */
[----:B------:R-:W-:-:S04]  /*4e00*/  USEL UR5, UR5, URZ, UP0 ;  /* 0x000000ff05057287 */ /* 0x000fc80008000000 */
[----:B------:R-:W-:Y:S01]  /*4e10*/  ULEA UR5, UR5, UR7, 0x3 ;  /* 0x0000000705057291 */ /* 0x000fe2000f8e18ff */
[----:B-1----:R-:W-:-:S04]  /*4e20*/  LOP3.LUT R2, R32, UR4, RZ, 0x3c, !PT ;  /* 0x0000000420027c12 */ /* 0x002fc8000f8e3cff */
[----:B------:R-:W-:Y:S01]  /*4e30*/  SHF.L.U32 R2, R2, 0x1f, RZ ;  /* 0x0000001f02027819 */ /* 0x000fe200000006ff */
[----:B------:R-:W-:-:S07]  /*4e40*/  IMAD.U32 R0, RZ, RZ, UR5 ;  /* 0x00000005ff007e24 */ /* 0x000fce000f8e00ff */
.L_x_89:
[----:B-1----:R1:W3:Y:S02]  /*4e50*/  SYNCS.PHASECHK.TRANS64.TRYWAIT P0, [R0+URZ], R2 ;  /* 0x00000002000075a7 */ /* 0x0022e400080011ff */
[----:B---3--:R-:W-:Y:S05]  /*4e60*/  @!P0 NANOSLEEP.SYNCS 0x989680 ;  /* 0x009896800000895d */ /* 0x008fea0003900000 */
[----:B------:R-:W3:Y:S02]  /*4e70*/  @!P0 SYNCS.PHASECHK.TRANS64 P0, [R0+URZ], R2 ;  /* 0x00000002000085a7 */ /* 0x000ee400080010ff */
[----:B--23--:R-:W-:Y:S05]  /*4e80*/  @P0 EXIT ;  /* 0x000000000000094d */ /* 0x00cfea0003800000 */
[----:B------:R-:W-:Y:S05]  /*4e90*/  BRA `(.L_x_89) ;  /* 0xfffffffc00ec7947 */ /* 0x000fea000383ffff */
.L_x_77:
[----:B------:R-:W-:-:S06]  /*4ea0*/  UISETP.GE.AND UP1, UPT, UR8, 0x4, UPT ;  /* 0x000000040800788c */ /* 0x000fcc000bf26270 */
[----:B------:R-:W-:-:S13]  /*4eb0*/  PLOP3.LUT P0, PT, PT, PT, UP1, 0x80, 0x8 ;  /* 0x000000000008781c */ /* 0x000fda0003f0f018 */
[----:B------:R-:W-:Y:S05]  /*4ec0*/  @!P0 EXIT ;  /* 0x000000000000894d */ /* 0x000fea0003800000 */
[----:B------:R-:W-:Y:S01]  /*4ed0*/  BAR.SYNC.DEFER_BLOCKING 0x6, 0xa0 ;  /* 0x0182800000007b1d */ /* 0x000fe20000010000 */
[C---:B------:R-:W-:Y:S01]  /*4ee0*/  IMAD.SHL.U32 R3, R70.reuse, 0x20, RZ ;  /* 0x0000002046037824 */ /* 0x040fe200078e00ff */
[C---:B------:R-:W-:Y:S01]  /*4ef0*/  LOP3.LUT P0, RZ, R70.reuse, 0x4, RZ, 0xc0, !PT ;  /* 0x0000000446ff7812 */ /* 0x040fe2000780c0ff */
[C---:B------:R-:W-:Y:S02]  /*4f00*/  IMAD.SHL.U32 R64, R70.reuse, 0x10, RZ ;  /* 0x0000001046407824 */ /* 0x040fe400078e00ff */
[C---:B------:R-:W-:Y:S01]  /*4f10*/  IMAD.SHL.U32 R2, R70.reuse, 0x4, RZ ;  /* 0x0000000446027824 */ /* 0x040fe200078e00ff */
[----:B------:R-:W-:Y:S02]  /*4f20*/  UMOV UR48, 0x400 ;  /* 0x0000040000307882 */ /* 0x000fe40000000000 */
[----:B------:R-:W1:Y:S01]  /*4f30*/  LDC R63, c[0x0][0x370] ;  /* 0x0000dc00ff3f7b82 */ /* 0x000e620000000800 */
[----:B------:R-:W-:Y:S01]  /*4f40*/  ULEA UR48, UR37, UR48, 0x18 ;  /* 0x0000003025307291 */ /* 0x000fe2000f8ec0ff */
[----:B------:R-:W-:Y:S01]  /*4f50*/  LOP3.LUT R4, R3, 0xc0, RZ, 0xc0, !PT ;  /* 0x000000c003047812 */ /* 0x000fe200078ec0ff */
[----:B------:R-:W-:Y:S01]  /*4f60*/  IMAD.U32 R32, R70, 0x10000, RZ ;  /* 0x0001000046207824 */ /* 0x000fe200078e00ff */
[----:B------:R-:W-:Y:S01]  /*4f70*/  LOP3.LUT R64, R64, 0x600, RZ, 0xc0, !PT ;  /* 0x0000060040407812 */ /* 0x000fe200078ec0ff */
[----:B------:R-:W-:Y:S01]  /*4f80*/  IMAD.MOV.U32 R69, RZ, RZ, 0x10 ;  /* 0x00000010ff457424 */ /* 0x000fe200078e00ff */
[----:B------:R-:W-:Y:S01]  /*4f90*/  LOP3.LUT R2, R4, 0x18, R2, 0xf8, !PT ;  /* 0x0000001804027812 */ /* 0x000fe200078ef802 */
[----:B------:R-:W-:Y:S01]  /*4fa0*/  IMAD.MOV.U32 R31, RZ, RZ, RZ ;  /* 0x000000ffff1f7224 */ /* 0x000fe200078e00ff */
[----:B------:R-:W2:Y:S01]  /*4fb0*/  LDC R28, c[0x0][0xb0c] ;  /* 0x0002c300ff1c7b82 */ /* 0x000ea20000000800 */
[----:B------:R-:W-:Y:S01]  /*4fc0*/  SHF.R.U32.HI R4, RZ, 0x1, R70 ;  /* 0x00000001ff047819 */ /* 0x000fe20000011646 */
[----:B------:R-:W-:Y:S01]  /*4fd0*/  IMAD.MOV.U32 R68, RZ, RZ, RZ ;  /* 0x000000ffff447224 */ /* 0x000fe200078e00ff */
[--C-:B------:R-:W-:Y:S01]  /*4fe0*/  LOP3.LUT R64, R64, 0x20, R3.reuse, 0xf8, !PT ;  /* 0x0000002040407812 */ /* 0x100fe200078ef803 */
[----:B------:R-:W-:Y:S01]  /*4ff0*/  IMAD.MOV.U32 R73, RZ, RZ, RZ ;  /* 0x000000ffff497224 */ /* 0x000fe200078e00ff */
[----:B------:R-:W-:Y:S01]  /*5000*/  LOP3.LUT R32, R32, 0x600000, RZ, 0xc0, !PT ;  /* 0x0060000020207812 */ /* 0x000fe200078ec0ff */
[----:B------:R-:W-:Y:S01]  /*5010*/  IMAD.MOV.U32 R67, RZ, RZ, RZ ;  /* 0x000000ffff437224 */ /* 0x000fe200078e00ff */
[----:B------:R-:W-:Y:S01]  /*5020*/  LOP3.LUT R2, R2, 0x8, R4, 0x78, !PT ;  /* 0x0000000802027812 */ /* 0x000fe200078e7804 */
[----:B------:R-:W4:Y:S01]  /*5030*/  LDC R61, c[0x0][0xb20] ;  /* 0x0002c800ff3d7b82 */ /* 0x000f220000000800 */
[----:B------:R-:W3:Y:S01]  /*5040*/  LDS R0, [UR48+0x1c0] ;  /* 0x0001c030ff007984 */ /* 0x000ee20008000800 */
[----:B------:R-:W-:Y:S01]  /*5050*/  LOP3.LUT R64, R64, 0x100, R3, 0xf8, !PT ;  /* 0x0000010040407812 */ /* 0x000fe200078ef803 */
[----:B------:R-:W1:Y:S01]  /*5060*/  LDCU.64 UR54, c[0x0][0x348] ;  /* 0x00006900ff3677ac */ /* 0x000e620008000a00 */
[----:B------:R-:W-:-:S02]  /*5070*/  LOP3.LUT R70, R70, 0x60, RZ, 0xc0, !PT ;  /* 0x0000006046467812 */ /* 0x000fc400078ec0ff */
[----:B------:R-:W-:Y:S01]  /*5080*/  LOP3.LUT R64, R64, R2, RZ, 0xfc, !PT ;  /* 0x0000000240407212 */ /* 0x000fe200078efcff */
[----:B------:R-:W1:Y:S01]  /*5090*/  LDCU.64 UR38, c[0x0][0x888] ;  /* 0x00011100ff2677ac */ /* 0x000e620008000a00 */
[----:B------:R-:W1:Y:S01]  /*50a0*/  LDC R27, c[0x0][0xb30] ;  /* 0x0002cc00ff1b7b82 */ /* 0x000e620000000800 */
[----:B------:R-:W-:Y:S01]  /*50b0*/  SEL R69, R69, 0xfffffff0, !P0 ;  /* 0xfffffff045457807 */ /* 0x000fe20004000000 */
[----:B------:R-:W1:Y:S01]  /*50c0*/  LDCU.64 UR44, c[0x0][0x890] ;  /* 0x00011200ff2c77ac */ /* 0x000e620008000a00 */
[----:B------:R-:W-:-:S05]  /*50d0*/  UMOV UR51, 0x1 ;  /* 0x0000000100337882 */ /* 0x000fca0000000000 */
[----:B------:R-:W1:Y:S01]  /*50e0*/  LDC.64 R56, c[0x0][0xb10] ;  /* 0x0002c400ff387b82 */ /* 0x000e620000000a00 */
[----:B------:R-:W-:Y:S01]  /*50f0*/  UMOV UR56, URZ ;  /* 0x000000ff00387c82 */ /* 0x000fe20008000000 */
[----:B------:R-:W-:Y:S01]  /*5100*/  UIADD3 UR52, UPT, UPT, UR48, 0x200, URZ ;  /* 0x0000020030347890 */ /* 0x000fe2000fffe0ff */
[----:B------:R-:W-:Y:S01]  /*5110*/  UMOV UR50, URZ ;  /* 0x000000ff00327c82 */ /* 0x000fe20008000000 */
[----:B------:R-:W-:-:S04]  /*5120*/  UMOV UR49, URZ ;  /* 0x000000ff00317c82 */ /* 0x000fc80008000000 */
[----:B------:R-:W1:Y:S08]  /*5130*/  LDC.64 R24, c[0x0][0xb18] ;  /* 0x0002c600ff187b82 */ /* 0x000e700000000a00 */
[----:B------:R-:W1:Y:S08]  /*5140*/  LDC.64 R22, c[0x0][0xb28] ;  /* 0x0002ca00ff167b82 */ /* 0x000e700000000a00 */
[----:B------:R-:W1:Y:S01]  /*5150*/  LDC.64 R54, c[0x0][0x8b0] ;  /* 0x00022c00ff367b82 */ /* 0x000e620000000a00 */
[----:B---3--:R-:W-:-:S07]  /*5160*/  IMAD.IADD R32, R0, 0x1, R32 ;  /* 0x0000000100207824 */ /* 0x008fce00078e0220 */
[----:B------:R-:W3:Y:S08]  /*5170*/  LDC.64 R52, c[0x0][0x8a8] ;  /* 0x00022a00ff347b82 */ /* 0x000ef00000000a00 */
[----:B--2-4-:R-:W1:Y:S02]  /*5180*/  LDC R62, c[0x0][0x374] ;  /* 0x0000dd00ff3e7b82 */ /* 0x014e640000000800 */
.L_x_120:
[----:B------:R-:W-:Y:S02]  /*5190*/  LEA R0, R73, UR48, 0x3 ;  /* 0x0000003049007c11 */ /* 0x000fe4000f8e18ff */
[----:B------:R-:W-:Y:S02]  /*51a0*/  SHF.L.U32 R2, R67, 0x1f, RZ ;  /* 0x0000001f43027819 */ /* 0x000fe400000006ff */
[----:B-1----:R-:W-:Y:S02]  /*51b0*/  LEA R16, R73, UR48, 0x4 ;  /* 0x0000003049107c11 */ /* 0x002fe4000f8e20ff */
[----:B------:R-:W2:Y:S02]  /*51c0*/  SYNCS.PHASECHK.TRANS64.TRYWAIT P0, [R0+URZ+0x110], R2 ;  /* 0x00011002000075a7 */ /* 0x000ea400080011ff */
[----:B--2---:R-:W-:Y:S05]  /*51d0*/  @!P0 BRA `(.L_x_90) ;  /* 0x0000002c00748947 */ /* 0x004fea0003800000 */
.L_x_180:
[----:B------:R-:W4:Y:S01]  /*51e0*/  LDC.64 R10, c[0x0][0xb10] ;  /* 0x0002c400ff0a7b82 */ /* 0x000f220000000a00 */
[----:B------:R-:W3:Y:S01]  /*51f0*/  LDS.128 R16, [R16+0x1a0] ;  /* 0x0001a00010107984 */ /* 0x000ee20000000c00 */
[----:B-1----:R-:W-:Y:S01]  /*5200*/  ISETP.NE.AND P1, PT, R27, 0x1, PT ;  /* 0x000000011b00780c */ /* 0x002fe20003f25270 */
[----:B--2---:R-:W-:Y:S01]  /*5210*/  VIADD R0, R0, 0x120 ;  /* 0x0000012000007836 */ /* 0x004fe20000000000 */
[----:B------:R-:W-:Y:S04]  /*5220*/  ISETP.GE.AND P0, PT, R26, 0x1, PT ;  /* 0x000000011a00780c */ /* 0x000fe80003f06270 */
[----:B------:R-:W1:Y:S01]  /*5230*/  LDC.64 R8, c[0x0][0xb18] ;  /* 0x0002c600ff087b82 */ /* 0x000e620000000a00 */
[----:B------:R-:W-:Y:S01]  /*5240*/  PRMT R0, RZ, 0x654, R0 ;  /* 0x00000654ff007816 */ /* 0x000fe20000000000 */
[----:B------:R-:W-:Y:S01]  /*5250*/  @!PT LDS RZ, [RZ] ;  /* 0x00000000fffff984 */ /* 0x000fe20000000800 */
[----:B------:R-:W-:Y:S01]  /*5260*/  @!PT LDS RZ, [RZ] ;  /* 0x00000000fffff984 */ /* 0x000fe20000000800 */
[----:B------:R-:W-:Y:S01]  /*5270*/  @!PT LDS RZ, [RZ] ;  /* 0x00000000fffff984 */ /* 0x000fe20000000800 */
[----:B------:R-:W-:Y:S01]  /*5280*/  @!PT LDS RZ, [RZ] ;  /* 0x00000000fffff984 */ /* 0x000fe20000000800 */
[----:B------:R2:W-:Y:S06]  /*5290*/  MEMBAR.ALL.CTA ;  /* 0x0000000000007992 */ /* 0x0005ec0000008000 */
[----:B--2---:R-:W2:Y:S01]  /*52a0*/  FENCE.VIEW.ASYNC.S ;  /* 0x00000000000073c6 */ /* 0x004ea20000000000 */
[----:B------:R-:W1:Y:S08]  /*52b0*/  @!P1 LDC R12, c[0x0][0xb20] ;  /* 0x0002c800ff0c9b82 */ /* 0x000e700000000800 */
[----:B------:R-:W1:Y:S01]  /*52c0*/  @!P1 LDC R7, c[0x0][0xb0c] ;  /* 0x0002c300ff079b82 */ /* 0x000e620000000800 */
[----:B--2---:R2:W-:Y:S01]  /*52d0*/  SYNCS.ARRIVE.TRANS64.RED.A1T0 RZ, [R0+URZ], RZ ;  /* 0x000000ff00ff79a7 */ /* 0x0045e200081004ff */
[----:B---3--:R-:W-:Y:S04]  /*52e0*/  LOP3.LUT P4, RZ, R18, 0x1, RZ, 0xc0, !PT ;  /* 0x0000000112ff7812 */ /* 0x008fe8000788c0ff */
[----:B------:R-:W-:Y:S09]  /*52f0*/  P2R R71, PR, RZ, 0x10 ;  /* 0x00000010ff477803 */ /* 0x000ff20000000000 */
[----:B------:R-:W-:Y:S02]  /*5300*/  @P4 MOV R30, R16 ;  /* 0x00000010001e4202 */ /* 0x000fe40000000f00 */
[----:B------:R-:W-:Y:S01]  /*5310*/  @P4 LOP3.LUT R29, R17, 0xffff, RZ, 0xc0, !PT ;  /* 0x0000ffff111d4812 */ /* 0x000fe200078ec0ff */
[----:B--2-4-:R-:W-:Y:S06]  /*5320*/  @!P0 BRA `(.L_x_91) ;  /* 0x0000000000a48947 */ /* 0x014fec0003800000 */
[----:B------:R-:W-:Y:S01]  /*5330*/  IMAD.HI.U32 R0, R62, R25, RZ ;  /* 0x000000193e007227 */ /* 0x000fe200078e00ff */
[----:B------:R-:W-:Y:S02]  /*5340*/  ISETP.NE.AND P0, PT, R24, 0x1, PT ;  /* 0x000000011800780c */ /* 0x000fe40003f05270 */
[----:B------:R-:W-:Y:S01]  /*5350*/  ISETP.NE.AND P2, PT, R26, 0x1, PT ;  /* 0x000000011a00780c */ /* 0x000fe20003f45270 */
[----:B------:R-:W-:Y:S01]  /*5360*/  IMAD.HI.U32 R4, R63, R56, RZ ;  /* 0x000000383f047227 */ /* 0x000fe200078e00ff */
[----:B------:R-:W-:Y:S02]  /*5370*/  SHF.R.U32.HI R0, RZ, R61, R0 ;  /* 0x0000003dff007219 */ /* 0x000fe40000011600 */
[----:B------:R-:W-:Y:S01]  /*5380*/  ISETP.NE.AND P3, PT, R28, 0x1, PT ;  /* 0x000000011c00780c */ /* 0x000fe20003f65270 */
[----:B------:R-:W-:Y:S01]  /*5390*/  IMAD.HI.U32 R6, R29, R25, RZ ;  /* 0x000000191d067227 */ /* 0x000fe200078e00ff */
[-C--:B------:R-:W-:Y:S02]  /*53a0*/  SHF.R.U32.HI R4, RZ, R57.reuse, R4 ;  /* 0x00000039ff047219 */ /* 0x080fe40000011604 */
[----:B------:R-:W-:Y:S01]  /*53b0*/  SEL R0, R62, R0, !P0 ;  /* 0x000000003e007207 */ /* 0x000fe20004000000 */
[----:B------:R-:W-:Y:S01]  /*53c0*/  IMAD.HI.U32 R5, R30, R56, RZ ;  /* 0x000000381e057227 */ /* 0x000fe200078e00ff */
[----:B------:R-:W-:Y:S03]  /*53d0*/  SEL R4, R63, R4, !P3 ;  /* 0x000000043f047207 */ /* 0x000fe60005800000 */
[-C--:B------:R-:W-:Y:S01]  /*53e0*/  IMAD.HI.U32 R3, R0, R22.reuse, RZ ;  /* 0x0000001600037227 */ /* 0x080fe200078e00ff */
[----:B------:R-:W-:Y:S03]  /*53f0*/  SHF.R.U32.HI R5, RZ, R57, R5 ;  /* 0x00000039ff057219 */ /* 0x000fe60000011605 */
[----:B------:R-:W-:Y:S01]  /*5400*/  IMAD.HI.U32 R2, R4, R22, RZ ;  /* 0x0000001604027227 */ /* 0x000fe200078e00ff */
[----:B------:R-:W-:Y:S02]  /*5410*/  @P2 SHF.R.U32.HI R0, RZ, R23, R3 ;  /* 0x00000017ff002219 */ /* 0x000fe40000011603 */
[----:B------:R-:W-:Y:S02]  /*5420*/  SHF.R.U32.HI R3, RZ, R61, R6 ;  /* 0x0000003dff037219 */ /* 0x000fe40000011606 */
[----:B------:R-:W-:Y:S01]  /*5430*/  @P2 SHF.R.U32.HI R4, RZ, R23, R2 ;  /* 0x00000017ff042219 */ /* 0x000fe20000011602 */
[----:B------:R-:W-:Y:S01]  /*5440*/  IMAD R0, R26, R0, RZ ;  /* 0x000000001a007224 */ /* 0x000fe200078e02ff */
[----:B------:R-:W-:Y:S02]  /*5450*/  SEL R3, R29, R3, !P0 ;  /* 0x000000031d037207 */ /* 0x000fe40004000000 */
[----:B------:R-:W-:Y:S01]  /*5460*/  SEL R2, R30, R5, !P3 ;  /* 0x000000051e027207 */ /* 0x000fe20005800000 */
[----:B------:R-:W-:Y:S01]  /*5470*/  IMAD R5, R26, R4, RZ ;  /* 0x000000041a057224 */ /* 0x000fe200078e02ff */
[C---:B------:R-:W-:Y:S01]  /*5480*/  ISETP.GE.AND P0, PT, R3.reuse, R0, PT ;  /* 0x000000000300720c */ /* 0x040fe20003f06270 */
[C---:B------:R-:W-:Y:S03]  /*5490*/  IMAD.HI.U32 R0, R3.reuse, R22, RZ ;  /* 0x0000001603007227 */ /* 0x040fe600078e00ff */
[C---:B------:R-:W-:Y:S02]  /*54a0*/  ISETP.GE.OR P0, PT, R2.reuse, R5, P0 ;  /* 0x000000050200720c */ /* 0x040fe40000706670 */
[----:B------:R-:W-:Y:S04]  /*54b0*/  SHF.R.U32.HI R0, RZ, R23, R0 ;  /* 0x00000017ff007219 */ /* 0x000fe80000011600 */
[C---:B------:R-:W-:Y:S05]  /*54c0*/  SEL R6, R3.reuse, R0, !P2 ;  /* 0x0000000003067207 */ /* 0x040fea0005000000 */
        /* <DEDUP_REMOVED lines=14> */
[----:B------:R-:W-:Y:S07]  /*55b0*/  IMAD R29, R3, R24, R29 ;  /* 0x00000018031d7224 */ /* 0x000fee00078e021d */
.L_x_91:
[----:B-1----:R-:W-:Y:S01]  /*55c0*/  @!P1 ISETP.NE.AND P0, PT, R8, 0x1, PT ;  /* 0x000000010800980c */ /* 0x002fe20003f05270 */
[----:B------:R-:W-:Y:S01]  /*55d0*/  @!P1 IMAD.HI.U32 R0, R30, R10, RZ ;  /* 0x0000000a1e009227 */ /* 0x000fe200078e00ff */
[----:B------:R-:W-:Y:S01]  /*55e0*/  @!P1 ISETP.NE.AND P2, PT, R7, 0x1, PT ;  /* 0x000000010700980c */ /* 0x000fe20003f45270 */
[----:B------:R-:W-:Y:S01]  /*55f0*/  ULOP3.LUT UP0, URZ, UR52, 0x1b0, URZ, 0xc0, !UPT ;  /* 0x000001b034ff7892 */ /* 0x000fe2000f80c0ff */
[----:B------:R-:W-:Y:S01]  /*5600*/  R2UR UR42, R21 ;  /* 0x00000000152a72ca */ /* 0x000fe200000e0000 */
[----:B------:R-:W-:Y:S01]  /*5610*/  @!P1 IMAD.HI.U32 R2, R29, R9, RZ ;  /* 0x000000091d029227 */ /* 0x000fe200078e00ff */
[----:B------:R-:W-:Y:S02]  /*5620*/  @!P1 SHF.R.U32.HI R0, RZ, R11, R0 ;  /* 0x0000000bff009219 */ /* 0x000fe40000011600 */
[----:B------:R-:W-:Y:S01]  /*5630*/  R2UR UR41, R20 ;  /* 0x00000000142972ca */ /* 0x000fe200000e0000 */
[----:B------:R-:W-:Y:S01]  /*5640*/  VIADD R73, R73, 0x1 ;  /* 0x0000000149497836 */ /* 0x000fe20000000000 */
[----:B------:R-:W-:Y:S02]  /*5650*/  @!P1 SHF.R.U32.HI R2, RZ, R12, R2 ;  /* 0x0000000cff029219 */ /* 0x000fe40000011602 */
[----:B------:R-:W-:Y:S02]  /*5660*/  @!P1 SEL R3, R30, R0, !P2 ;  /* 0x000000001e039207 */ /* 0x000fe40005000000 */
[----:B------:R-:W-:Y:S02]  /*5670*/  @!P1 SEL R2, R29, R2, !P0 ;  /* 0x000000021d029207 */ /* 0x000fe40004000000 */
[----:B------:R-:W-:Y:S01]  /*5680*/  @P4 SHF.R.U32.HI R66, RZ, 0x10, R17 ;  /* 0x00000010ff424819 */ /* 0x000fe20000011611 */
[----:B------:R-:W-:Y:S02]  /*5690*/  USHF.L.U32 UR42, UR42, 0x6, URZ ;  /* 0x000000062a2a7899 */ /* 0x000fe400080006ff */
[----:B------:R-:W-:Y:S02]  /*56a0*/  @!P1 IMAD.IADD R0, R2, 0x1, -R3 ;  /* 0x0000000102009824 */ /* 0x000fe400078e0a03 */
[----:B------:R-:W-:Y:S01]  /*56b0*/  @!P1 IMAD.IADD R2, R3, 0x1, -R2 ;  /* 0x0000000103029824 */ /* 0x000fe200078e0a02 */
[----:B------:R-:W-:Y:S01]  /*56c0*/  USHF.L.U32 UR41, UR41, 0x6, URZ ;  /* 0x0000000629297899 */ /* 0x000fe200080006ff */
[----:B------:R-:W-:Y:S02]  /*56d0*/  @!P1 IMAD R30, R0, R7, R30 ;  /* 0x00000007001e9224 */ /* 0x000fe400078e021e */
[----:B------:R-:W-:Y:S01]  /*56e0*/  @!P1 IMAD R29, R2, R8, R29 ;  /* 0x00000008021d9224 */ /* 0x000fe200078e021d */
[----:B------:R-:W-:Y:S08]  /*56f0*/  BRA.U !UP0, `(.L_x_92) ;  /* 0x00000001087c7547 */ /* 0x000ff0000b800000 */
[----:B------:R-:W1:Y:S01]  /*5700*/  LDCU.64 UR8, c[0x4][0x80] ;  /* 0x01001000ff0877ac */ /* 0x000e620008000a00 */
[----:B------:R-:W-:Y:S01]  /*5710*/  MOV R2, 0x0 ;  /* 0x0000000000027802 */ /* 0x000fe20000000f00 */
[----:B------:R-:W-:Y:S02]  /*5720*/  HFMA2 R12, -RZ, RZ, 0, 5.9604644775390625e-08 ;  /* 0x00000001ff0c7431 */ /* 0x000fe400000001ff */
[----:B------:R-:W-:Y:S01]  /*5730*/  IMAD.MOV.U32 R8, RZ, RZ, 0x70 ;  /* 0x00000070ff087424 */ /* 0x000fe200078e00ff */
[----:B------:R2:W3:Y:S01]  /*5740*/  LDC.64 R14, c[0x4][R2] ;  /* 0x01000000020e7b82 */ /* 0x0004e20000000a00 */
[----:B------:R-:W4:Y:S01]  /*5750*/  LDCU.64 UR6, c[0x4][0x88] ;  /* 0x01001100ff0677ac */ /* 0x000f220008000a00 */
[----:B------:R-:W-:Y:S01]  /*5760*/  IMAD.MOV.U32 R13, RZ, RZ, RZ ;  /* 0x000000ffff0d7224 */ /* 0x000fe200078e00ff */
[----:B------:R-:W2:Y:S01]  /*5770*/  LDCU.64 UR4, c[0x4][0x8] ;  /* 0x01000100ff0477ac */ /* 0x000ea20008000a00 */
[----:B-1----:R-:W-:Y:S01]  /*5780*/  MOV R5, UR9 ;  /* 0x0000000900057c02 */ /* 0x002fe20008000f00 */
[----:B------:R-:W-:Y:S01]  /*5790*/  IMAD.U32 R4, RZ, RZ, UR8 ;  /* 0x00000008ff047e24 */ /* 0x000fe2000f8e00ff */
[----:B----4-:R-:W-:Y:S01]  /*57a0*/  MOV R7, UR7 ;  /* 0x0000000700077c02 */ /* 0x010fe20008000f00 */
[----:B------:R-:W-:Y:S01]  /*57b0*/  IMAD.U32 R6, RZ, RZ, UR6 ;  /* 0x00000006ff067e24 */ /* 0x000fe2000f8e00ff */
[----:B--2---:R-:W-:Y:S01]  /*57c0*/  MOV R11, UR5 ;  /* 0x00000005000b7c02 */ /* 0x004fe20008000f00 */
[----:B------:R-:W-:Y:S02]  /*57d0*/  IMAD.U32 R10, RZ, RZ, UR4 ;  /* 0x00000004ff0a7e24 */ /* 0x000fe4000f8e00ff */
[----:B------:R-:W-:Y:S07]  /*57e0*/  LEPC R20, `(.L_x_93) ;  /* 0x000000001014794e */ /* 0x000fee0000000000 */
[----:B---3-5:R-:W-:Y:S05]  /*57f0*/  CALL.ABS.NOINC R14 ;  /* 0x000000000e007343 */ /* 0x028fea0003c00000 */
.L_x_93:
[----:B------:R-:W1:Y:S01]  /*5800*/  LDCU.64 UR8, c[0x4][0x80] ;  /* 0x01001000ff0877ac */ /* 0x000e620008000a00 */
[----:B------:R-:W2:Y:S01]  /*5810*/  LDC.64 R2, c[0x4][R2] ;  /* 0x0100000002027b82 */ /* 0x000ea20000000a00 */
[----:B------:R-:W-:Y:S02]  /*5820*/  HFMA2 R12, -RZ, RZ, 0, 5.9604644775390625e-08 ;  /* 0x00000001ff0c7431 */ /* 0x000fe400000001ff */
[----:B------:R-:W-:Y:S02]  /*5830*/  IMAD.MOV.U32 R8, RZ, RZ, 0x70 ;  /* 0x00000070ff087424 */ /* 0x000fe400078e00ff */
[----:B------:R-:W-:Y:S01]  /*5840*/  IMAD.MOV.U32 R13, RZ, RZ, RZ ;  /* 0x000000ffff0d7224 */ /* 0x000fe200078e00ff */
[----:B------:R-:W3:Y:S01]  /*5850*/  LDCU.64 UR6, c[0x4][0x88] ;  /* 0x01001100ff0677ac */ /* 0x000ee20008000a00 */
[----:B------:R-:W4:Y:S01]  /*5860*/  LDCU.64 UR4, c[0x4][0x8] ;  /* 0x01000100ff0477ac */ /* 0x000f220008000a00 */
[----:B-1----:R-:W-:Y:S02]  /*5870*/  MOV R4, UR8 ;  /* 0x0000000800047c02 */ /* 0x002fe40008000f00 */
[----:B------:R-:W-:Y:S02]  /*5880*/  MOV R5, UR9 ;  /* 0x0000000900057c02 */ /* 0x000fe40008000f00 */
[----:B---3--:R-:W-:Y:S01]  /*5890*/  MOV R7, UR7 ;  /* 0x0000000700077c02 */ /* 0x008fe20008000f00 */
[----:B------:R-:W-:Y:S01]  /*58a0*/  IMAD.U32 R6, RZ, RZ, UR6 ;  /* 0x00000006ff067e24 */ /* 0x000fe2000f8e00ff */
[----:B----4-:R-:W-:Y:S01]  /*58b0*/  MOV R11, UR5 ;  /* 0x00000005000b7c02 */ /* 0x010fe20008000f00 */
[----:B------:R-:W-:Y:S02]  /*58c0*/  IMAD.U32 R10, RZ, RZ, UR4 ;  /* 0x00000004ff0a7e24 */ /* 0x000fe4000f8e00ff */
[----:B------:R-:W-:Y:S07]  /*58d0*/  LEPC R20, `(.L_x_92) ;  /* 0x000000001014794e */ /* 0x000fee0000000000 */
[----:B--2---:R-:W-:Y:S05]  /*58e0*/  CALL.ABS.NOINC R2 ;  /* 0x0000000002007343 */ /* 0x004fea0003c00000 */
.L_x_92:
[----:B------:R-:W-:Y:S01]  /*58f0*/  ISETP.NE.U32.AND P4, PT, R54, RZ, PT ;  /* 0x000000ff3600720c */ /* 0x000fe20003f85070 */
[----:B------:R-:W-:Y:S01]  /*5900*/  UISETP.NE.AND UP2, UPT, UR53, URZ, UPT ;  /* 0x000000ff3500728c */ /* 0x000fe2000bf45270 */
[----:B------:R-:W-:Y:S01]  /*5910*/  ISETP.NE.U32.AND P2, PT, RZ, UR38, PT ;  /* 0x00000026ff007c0c */ /* 0x000fe2000bf45070 */
[----:B------:R-:W-:Y:S01]  /*5920*/  UISETP.NE.U32.AND UP1, UPT, UR44, URZ, UPT ;  /* 0x000000ff2c00728c */ /* 0x000fe2000bf25070 */
[----:B------:R-:W-:Y:S01]  /*5930*/  ISETP.NE.AND.EX P4, PT, R55, RZ, PT, P4 ;  /* 0x000000ff3700720c */ /* 0x000fe20003f85340 */
[----:B------:R-:W-:Y:S01]  /*5940*/  UPLOP3.LUT UP0, UPT, UPT, UPT, UPT, 0x40, 0x4 ;  /* 0x000000000004789c */ /* 0x000fe20003f0e870 */
[----:B------:R-:W-:Y:S01]  /*5950*/  ISETP.NE.AND.EX P2, PT, RZ, UR39, PT, P2 ;  /* 0x00000027ff007c0c */ /* 0x000fe2000bf45320 */
[----:B------:R-:W-:Y:S01]  /*5960*/  UISETP.NE.AND.EX UP1, UPT, UR45, URZ, UPT, UP1 ;  /* 0x000000ff2d00728c */ /* 0x000fe2000bf25310 */
[----:B------:R-:W-:Y:S04]  /*5970*/  PLOP3.LUT P1, PT, PT, PT, UP2, 0x80, 0x8 ;  /* 0x000000000008781c */ /* 0x000fe80003f2f028 */
[----:B------:R-:W-:Y:S06]  /*5980*/  @UP2 UPLOP3.LUT UP0, UPT, UPT, UPT, UP1, 0x80, 0x8 ;  /* 0x000000000008289c */ /* 0x000fec0003f0f010 */
[----:B------:R-:W-:Y:S01]  /*5990*/  PLOP3.LUT P0, PT, PT, PT, UP0, 0x80, 0x8 ;  /* 0x000000000008781c */ /* 0x000fe20003f0f008 */
[----:B------:R-:W-:Y:S01]  /*59a0*/  @!UPT UIADD3 URZ, UPT, UPT, URZ, URZ, URZ ;  /* 0x000000fffffff290 */ /* 0x000fe2000fffe0ff */
[----:B------:R-:W-:Y:S11]  /*59b0*/  BRA.U !UP1, `(.L_x_94) ;  /* 0x0000000109387547 */ /* 0x000ff6000b800000 */
[----:B------:R-:W-:Y:S01]  /*59c0*/  UISETP.NE.U32.AND UP0, UPT, UR38, URZ, UPT ;  /* 0x000000ff2600728c */ /* 0x000fe2000bf05070 */
[----:B------:R-:W-:Y:S02]  /*59d0*/  HFMA2 R0, -RZ, RZ, 0, 5.9604644775390625e-08 ;  /* 0x00000001ff007431 */ /* 0x000fe400000001ff */
[----:B------:R-:W-:Y:S01]  /*59e0*/  IMAD.MOV.U32 R60, RZ, RZ, 0x1 ;  /* 0x00000001ff3c7424 */ /* 0x000fe200078e00ff */
[----:B------:R-:W-:Y:S06]  /*59f0*/  UISETP.NE.AND.EX UP0, UPT, UR39, URZ, UPT, UP0 ;  /* 0x000000ff2700728c */ /* 0x000fec000bf05300 */
[----:B------:R-:W-:Y:S05]  /*5a00*/  PLOP3.LUT P3, PT, PT, PT, UP0, 0x80, 0x8 ;  /* 0x000000000008781c */ /* 0x000fea0003f6f008 */
[----:B------:R-:W1:Y:S01]  /*5a10*/  @UP0 LDCU.64 UR6, c[0x0][0x888] ;  /* 0x00011100ff0607ac */ /* 0x000e620008000a00 */
[----:B------:R-:W-:Y:S07]  /*5a20*/  @UP0 UIMAD UR4, UR36, UR44, URZ ;  /* 0x0000002c240402a4 */ /* 0x000fee000f8e02ff */
[----:B------:R-:W-:Y:S01]  /*5a30*/  @!P3 PRMT R60, R0, 0x7610, R60 ;  /* 0x00007610003cb816 */ /* 0x000fe2000000003c */
[----:B-1----:R-:W-:Y:S03]  /*5a40*/  @UP0 UIMAD.WIDE UR6, UR4, 0x4, UR6 ;  /* 0x00000004040608a5 */ /* 0x002fe6000f8e0206 */
[----:B------:R-:W1:Y:S03]  /*5a50*/  @!UP0 LDCU UR4, c[0x0][0x880] ;  /* 0x00011000ff0487ac */ /* 0x000e660008000800 */
[----:B------:R-:W-:Y:S01]  /*5a60*/  IMAD.U32 R2, RZ, RZ, UR6 ;  /* 0x00000006ff027e24 */ /* 0x000fe2000f8e00ff */
[----:B------:R-:W-:Y:S05]  /*5a70*/  MOV R3, UR7 ;  /* 0x0000000700037c02 */ /* 0x000fea0008000f00 */
[----:B-----5:R2:W5:Y:S02]  /*5a80*/  @P3 LDG.E R35, desc[UR46][R2.64] ;  /* 0x0000002e02233981 */ /* 0x020564000c1e1900 */
[----:B-12---:R-:W-:Y:S02]  /*5a90*/  @!P3 IMAD.U32 R35, RZ, RZ, UR4 ;  /* 0x00000004ff23be24 */ /* 0x006fe4000f8e00ff */
.L_x_94:
[----:B------:R-:W-:Y:S05]  /*5aa0*/  @!P4 BRA `(.L_x_95) ;  /* 0x000000000020c947 */ /* 0x000fea0003800000 */
[----:B------:R-:W-:Y:S04]  /*5ab0*/  ISETP.NE.U32.AND P3, PT, R52, RZ, PT ;  /* 0x000000ff3400720c */ /* 0x000fe80003f65070 */
[----:B------:R-:W-:Y:S11]  /*5ac0*/  ISETP.NE.AND.EX P3, PT, R53, RZ, PT, P3 ;  /* 0x000000ff3500720c */ /* 0x000ff60003f65330 */
[----:B------:R-:W-:Y:S02]  /*5ad0*/  @!UPT UIADD3 URZ, UPT, UPT, URZ, URZ, URZ ;  /* 0x000000fffffff290 */ /* 0x000fe4000fffe0ff */
[----:B------:R-:W1:Y:S01]  /*5ae0*/  @P3 LDC.64 R2, c[0x0][0x8a8] ;  /* 0x00022a00ff023b82 */ /* 0x000e620000000a00 */
[----:B------:R-:W-:Y:S04]  /*5af0*/  @P3 IMAD R0, R54, UR36, RZ ;  /* 0x0000002436003c24 */ /* 0x000fe8000f8e02ff */
[----:B-1----:R-:W-:Y:S05]  /*5b00*/  @P3 IMAD.WIDE R2, R0, 0x4, R2 ;  /* 0x0000000400023825 */ /* 0x002fea00078e0202 */
[----:B-----5:R1:W5:Y:S02]  /*5b10*/  @P3 LDG.E R33, desc[UR46][R2.64] ;  /* 0x0000002e02213981 */ /* 0x020364000c1e1900 */
[----:B-1----:R-:W2:Y:S02]  /*5b20*/  @!P3 LDC R33, c[0x0][0x8a0] ;  /* 0x00022800ff21bb82 */ /* 0x002ea40000000800 */
.L_x_95:
[----:B-----5:R-:W-:Y:S01]  /*5b30*/  FSETP.NEU.AND P3, PT, R35, RZ, PT ;  /* 0x000000ff2300720b */ /* 0x020fe20003f6d000 */
[----:B------:R-:W-:Y:S01]  /*5b40*/  IMAD.U32 R2, RZ, RZ, UR56 ;  /* 0x00000038ff027e24 */ /* 0x000fe2000f8e00ff */
[----:B------:R-:W-:Y:S01]  /*5b50*/  SEL R5, RZ, 0xffffffff, P2 ;  /* 0xffffffffff057807 */ /* 0x000fe20001000000 */
[----:B------:R-:W-:Y:S01]  /*5b60*/  ULOP3.LUT UR4, UR51, 0x1, URZ, 0x3c, !UPT ;  /* 0x0000000133047892 */ /* 0x000fe2000f8e3cff */
[----:B------:R-:W-:Y:S01]  /*5b70*/  @P1 LOP3.LUT P2, RZ, R60, 0xff, RZ, 0xc0, !PT ;  /* 0x000000ff3cff1812 */ /* 0x000fe2000784c0ff */
[----:B------:R-:W-:Y:S01]  /*5b80*/  BSSY B1, `(.L_x_96) ;  /* 0x000003d000017945 */ /* 0x000fe20003800000 */
[----:B------:R-:W-:Y:S01]  /*5b90*/  @P1 SEL R0, RZ, 0xffffffff, P3 ;  /* 0xffffffffff001807 */ /* 0x000fe20001800000 */
[----:B------:R-:W-:Y:S01]  /*5ba0*/  IMAD.MOV.U32 R47, RZ, RZ, 0x1 ;  /* 0x00000001ff2f7424 */ /* 0x000fe200078e00ff */
[----:B------:R-:W-:Y:S01]  /*5bb0*/  LEA R2, R2, UR48, 0x3 ;  /* 0x0000003002027c11 */ /* 0x000fe2000f8e18ff */
[----:B------:R-:W-:Y:S01]  /*5bc0*/  IMAD.U32 R45, RZ, RZ, UR4 ;  /* 0x00000004ff2d7e24 */ /* 0x000fe2000f8e00ff */
[----:B------:R-:W-:Y:S01]  /*5bd0*/  @P0 SEL R0, R5, R0, !P2 ;  /* 0x0000000005000207 */ /* 0x000fe20005000000 */
[----:B------:R-:W-:Y:S01]  /*5be0*/  IMAD.U32 R46, RZ, RZ, UR56 ;  /* 0x00000038ff2e7e24 */ /* 0x000fe2000f8e00ff */
[C---:B------:R-:W-:Y:S02]  /*5bf0*/  LEA R44, R31.reuse, UR48, 0x3 ;  /* 0x000000301f2c7c11 */ /* 0x040fe4000f8e18ff */
[----:B------:R-:W-:Y:S02]  /*5c00*/  CS2R R50, SRZ ;  /* 0x0000000000327805 */ /* 0x000fe4000001ff00 */
[----:B------:R-:W-:Y:S02]  /*5c10*/  @P1 LOP3.LUT R0, R0, 0x1, RZ, 0xc0, !PT ;  /* 0x0000000100001812 */ /* 0x000fe400078ec0ff */
[----:B------:R-:W-:Y:S02]  /*5c20*/  CS2R R48, SRZ ;  /* 0x0000000000307805 */ /* 0x000fe4000001ff00 */
[----:B------:R-:W-:Y:S02]  /*5c30*/  SHF.L.U32 R3, R68, 0x1f, RZ ;  /* 0x0000001f44037819 */ /* 0x000fe400000006ff */
[----:B------:R-:W-:Y:S02]  /*5c40*/  CS2R R42, SRZ ;  /* 0x00000000002a7805 */ /* 0x000fe4000001ff00 */
[----:B------:R-:W-:Y:S02]  /*5c50*/  ISETP.NE.U32.OR P5, PT, R0, 0x1, !P1 ;  /* 0x000000010000780c */ /* 0x000fe40004fa5470 */
[----:B------:R-:W-:Y:S02]  /*5c60*/  CS2R R40, SRZ ;  /* 0x0000000000287805 */ /* 0x000fe4000001ff00 */
[----:B------:R-:W-:Y:S02]  /*5c70*/  PLOP3.LUT P2, PT, PT, PT, UP1, 0x80, 0x8 ;  /* 0x000000000008781c */ /* 0x000fe40003f4f018 */
[----:B------:R-:W-:Y:S02]  /*5c80*/  LEA.HI R34, R31, R31, RZ, 0x1 ;  /* 0x0000001f1f227211 */ /* 0x000fe400078f08ff */
[----:B------:R-:W-:Y:S02]  /*5c90*/  LOP3.LUT P4, R72, R60, 0xff, RZ, 0xc0, !PT ;  /* 0x000000ff3c487812 */ /* 0x000fe4000788c0ff */
[----:B------:R-:W-:Y:S02]  /*5ca0*/  SEL R4, RZ, 0xffffffff, P3 ;  /* 0xffffffffff047807 */ /* 0x000fe40001800000 */
[----:B------:R-:W-:Y:S02]  /*5cb0*/  P2R R74, PR, RZ, 0x20 ;  /* 0x00000020ff4a7803 */ /* 0x000fe40000000000 */
[----:B------:R-:W-:Y:S03]  /*5cc0*/  @P5 SHF.L.U32 R0, R45, 0x1f, RZ ;  /* 0x0000001f2d005819 */ /* 0x000fe600000006ff */
[----:B------:R-:W-:Y:S01]  /*5cd0*/  @P2 SEL R4, R5, R4, !P4 ;  /* 0x0000000405042207 */ /* 0x000fe20006000000 */
[----:B------:R1:W3:Y:S03]  /*5ce0*/  @P5 SYNCS.PHASECHK.TRANS64.TRYWAIT P1, [R2+URZ+0xd0], R0 ;  /* 0x0000d000020055a7 */ /* 0x0002e600080211ff */
[----:B------:R-:W-:Y:S04]  /*5cf0*/  LOP3.LUT R4, R4, 0x1, RZ, 0xc0, !PT ;  /* 0x0000000104047812 */ /* 0x000fe800078ec0ff */
[----:B------:R-:W-:Y:S04]  /*5d00*/  ISETP.NE.U32.AND P2, PT, R4, 0x1, PT ;  /* 0x000000010400780c */ /* 0x000fe80003f45070 */
[----:B------:R-:W-:Y:S01]  /*5d10*/  P2R R76, PR, RZ, 0x4 ;  /* 0x00000004ff4c7803 */ /* 0x000fe20000000000 */
[----:B------:R4:W2:Y:S01]  /*5d20*/  SYNCS.PHASECHK.TRANS64.TRYWAIT P0, [R44+URZ+0x130], R3 ;  /* 0x000130032c0075a7 */ /* 0x0008a200080011ff */
[C---:B-1----:R-:W-:Y:S01]  /*5d30*/  IMAD.SHL.U32 R0, R34.reuse, 0x20, RZ ;  /* 0x0000002022007824 */ /* 0x042fe200078e00ff */
[----:B------:R-:W-:Y:S04]  /*5d40*/  LOP3.LUT R34, R34, 0xffe, RZ, 0xc0, !PT ;  /* 0x00000ffe22227812 */ /* 0x000fe800078ec0ff */
[----:B------:R-:W-:Y:S01]  /*5d50*/  LOP3.LUT R0, R0, 0xffffffc0, RZ, 0xc0, !PT ;  /* 0xffffffc000007812 */ /* 0x000fe200078ec0ff */
[----:B------:R-:W-:Y:S04]  /*5d60*/  IMAD.IADD R34, R31, 0x1, -R34 ;  /* 0x000000011f227824 */ /* 0x000fe800078e0a22 */
[----:B------:R-:W-:Y:S04]  /*5d70*/  IMAD.IADD R0, R32, 0x1, R0 ;  /* 0x0000000120007824 */ /* 0x000fe800078e0200 */
[----:B------:R-:W-:Y:S01]  /*5d80*/  IMAD R34, R34, 0x100000, R0 ;  /* 0x0010000022227824 */ /* 0x000fe200078e0200 */
[----:B---3--:R-:W-:Y:S01]  /*5d90*/  @P5 SEL R47, RZ, 0x1, !P1 ;  /* 0x00000001ff2f5807 */ /* 0x008fe20004800000 */
[----:B----4-:R-:W-:Y:S06]  /*5da0*/  @!P5 BRA `(.L_x_97) ;  /* 0x000000000068d947 */ /* 0x010fec0003800000 */
[----:B------:R-:W-:Y:S01]  /*5db0*/  HFMA2 R43, -RZ, RZ, 0, 0 ;  /* 0x00000000ff2b7431 */ /* 0x000fe200000001ff */
[----:B------:R-:W-:Y:S01]  /*5dc0*/  ISETP.NE.AND P1, PT, R47, RZ, PT ;  /* 0x000000ff2f00720c */ /* 0x000fe20003f25270 */
[----:B------:R-:W-:Y:S01]  /*5dd0*/  IMAD.U32 R0, RZ, RZ, UR56 ;  /* 0x00000038ff007e24 */ /* 0x000fe2000f8e00ff */
[----:B------:R-:W-:Y:S11]  /*5de0*/  BSSY B0, `(.L_x_98) ;  /* 0x0000005000007945 */ /* 0x000ff60003800000 */
[----:B------:R-:W-:Y:S05]  /*5df0*/  @P1 BRA `(.L_x_99) ;  /* 0x00000000000c1947 */ /* 0x000fea0003800000 */
[----:B------:R-:W-:Y:S04]  /*5e00*/  SHF.L.U32 R4, R45, 0x1f, RZ ;  /* 0x0000001f2d047819 */ /* 0x000fe800000006ff */
[----:B------:R-:W1:Y:S02]  /*5e10*/  SYNCS.PHASECHK.TRANS64.TRYWAIT P1, [R2+URZ+0xd0], R4 ;  /* 0x0000d004020075a7 */ /* 0x000e6400080211ff */
[----:B-1----:R-:W-:Y:S05]  /*5e20*/  @!P1 BRA `(.L_x_100) ;  /* 0x0000002000749947 */ /* 0x002fea0003800000 */
.L_x_99:
[----:B------:R-:W-:Y:S05]  /*5e30*/  BSYNC B0 ;  /* 0x0000000000007941 */ /* 0x000fea0003800000 */
.L_x_98:
[----:B------:R-:W-:Y:S01]  /*5e40*/  ISETP.NE.AND P1, PT, R76, RZ, PT ;  /* 0x000000ff4c00720c */ /* 0x000fe20003f25270 */
[----:B------:R-:W-:Y:S01]  /*5e50*/  IMAD.MOV.U32 R42, RZ, RZ, RZ ;  /* 0x000000ffff2a7224 */ /* 0x000fe200078e00ff */
[----:B------:R-:W-:Y:S02]  /*5e60*/  CS2R R40, SRZ ;  /* 0x0000000000287805 */ /* 0x000fe4000001ff00 */
[----:B------:R-:W-:Y:S02]  /*5e70*/  CS2R R50, SRZ ;  /* 0x0000000000327805 */ /* 0x000fe4000001ff00 */
[----:B------:R-:W-:Y:S07]  /*5e80*/  CS2R R48, SRZ ;  /* 0x0000000000307805 */ /* 0x000fee000001ff00 */
[----:B-1----:R-:W-:Y:S01]  /*5e90*/  @P1 IMAD R2, R0, 0x800, R64 ;  /* 0x0000080000021824 */ /* 0x002fe200078e0240 */
[----:B------:R-:W-:Y:S05]  /*5ea0*/  @P1 WARPSYNC.ALL ;  /* 0x0000000000001948 */ /* 0x000fea0003800000 */
[----:B------:R-:W-:Y:S01]  /*5eb0*/  @P1 LEA R2, R2, UR48, 0x1 ;  /* 0x0000003002021c11 */ /* 0x000fe2000f8e08ff */
[----:B------:R-:W-:Y:S04]  /*5ec0*/  UIADD3 UR5, UPT, UPT, UR56, 0x1, URZ ;  /* 0x0000000138057890 */ /* 0x000fe8000fffe0ff */
[----:B------:R1:W3:Y:S01]  /*5ed0*/  @P1 LDSM.16.M88.4 R40, [R2+0x200] ;  /* 0x000200000228183b */ /* 0x0002e20000000200 */
[----:B------:R-:W-:Y:S01]  /*5ee0*/  UISETP.NE.AND UP0, UPT, UR5, 0x3, UPT ;  /* 0x000000030500788c */ /* 0x000fe2000bf05270 */
[----:B------:R-:W-:Y:S03]  /*5ef0*/  @P1 IMAD R0, R69, 0x2, R2 ;  /* 0x0000000245001824 */ /* 0x000fe600078e0202 */
[----:B------:R-:W-:Y:S02]  /*5f00*/  USEL UR4, URZ, 0x1, UP0 ;  /* 0x00000001ff047887 */ /* 0x000fe40008000000 */
[----:B------:R1:W4:Y:S01]  /*5f10*/  @P1 LDSM.16.M88.4 R48, [R0+0x200] ;  /* 0x000200000030183b */ /* 0x0003220000000200 */
[----:B------:R-:W-:Y:S03]  /*5f20*/  USEL UR5, UR5, URZ, UP0 ;  /* 0x000000ff05057287 */ /* 0x000fe60008000000 */
[----:B------:R-:W-:Y:S03]  /*5f30*/  LOP3.LUT R45, R45, UR4, RZ, 0x3c, !PT ;  /* 0x000000042d2d7c12 */ /* 0x000fe6000f8e3cff */
[----:B------:R-:W-:Y:S02]  /*5f40*/  IMAD.U32 R46, RZ, RZ, UR5 ;  /* 0x00000005ff2e7e24 */ /* 0x000fe4000f8e00ff */
.L_x_97:
[----:B------:R-:W-:Y:S05]  /*5f50*/  BSYNC B1 ;  /* 0x0000000000017941 */ /* 0x000fea0003800000 */
.L_x_96:
[----:B-1----:R-:W-:Y:S04]  /*5f60*/  SHF.R.U32.HI R0, RZ, 0x15, R34 ;  /* 0x00000015ff007819 */ /* 0x002fe80000011622 */
[----:B------:R-:W-:Y:S01]  /*5f70*/  LOP3.LUT P1, RZ, R0, 0x3, R65, 0x48, !PT ;  /* 0x0000000300ff7812 */ /* 0x000fe20007824841 */
[----:B------:R-:W-:Y:S01]  /*5f80*/  @!UPT UIADD3 URZ, UPT, UPT, URZ, URZ, URZ ;  /* 0x000000fffffff290 */ /* 0x000fe2000fffe0ff */
[----:B--2---:R-:W-:Y:S11]  /*5f90*/  @P0 BRA `(.L_x_101) ;  /* 0x0000000000080947 */ /* 0x004ff60003800000 */
[----:B------:R-:W1:Y:S02]  /*5fa0*/  SYNCS.PHASECHK.TRANS64.TRYWAIT P0, [R44+URZ+0x130], R3 ;  /* 0x000130032c0075a7 */ /* 0x000e6400080011ff */
[----:B-1----:R-:W-:Y:S05]  /*5fb0*/  @!P0 BRA `(.L_x_102) ;  /* 0x0000002000248947 */ /* 0x002fea0003800000 */
.L_x_101:
[----:B------:R-:W-:Y:S05]  /*5fc0*/  @!P1 BRA `(.L_x_103) ;  /* 0x0000000000409947 */ /* 0x000fea0003800000 */
[----:B------:R-:W2:Y:S01]  /*5fd0*/  LDCU.64 UR8, c[0x4][0x70] ;  /* 0x01000e00ff0877ac */ /* 0x000ea20008000a00 */
[----:B-1----:R-:W-:Y:S01]  /*5fe0*/  MOV R3, 0x0 ;  /* 0x0000000000037802 */ /* 0x002fe20000000f00 */
[----:B------:R-:W-:Y:S02]  /*5ff0*/  HFMA2 R12, -RZ, RZ, 0, 5.9604644775390625e-08 ;  /* 0x00000001ff0c7431 */ /* 0x000fe400000001ff */
[----:B------:R-:W-:Y:S02]  /*6000*/  IMAD.MOV.U32 R8, RZ, RZ, 0x192 ;  /* 0x00000192ff087424 */ /* 0x000fe400078e00ff */
[----:B------:R-:W-:Y:S01]  /*6010*/  IMAD.MOV.U32 R13, RZ, RZ, RZ ;  /* 0x000000ffff0d7224 */ /* 0x000fe200078e00ff */
[----:B------:R-:W1:Y:S01]  /*6020*/  LDCU.64 UR6, c[0x4][0x78] ;  /* 0x01000f00ff0677ac */ /* 0x000e620008000a00 */
[----:B------:R-:W3:Y:S01]  /*6030*/  LDC.64 R2, c[0x4][R3] ;  /* 0x0100000003027b82 */ /* 0x000ee20000000a00 */
[----:B------:R-:W5:Y:S01]  /*6040*/  LDCU.64 UR4, c[0x4][0x10] ;  /* 0x01000200ff0477ac */ /* 0x000f620008000a00 */
[----:B--2---:R-:W-:Y:S01]  /*6050*/  MOV R5, UR9 ;  /* 0x0000000900057c02 */ /* 0x004fe20008000f00 */
[----:B------:R-:W-:Y:S01]  /*6060*/  IMAD.U32 R4, RZ, RZ, UR8 ;  /* 0x00000008ff047e24 */ /* 0x000fe2000f8e00ff */
[----:B-1----:R-:W-:Y:S01]  /*6070*/  MOV R7, UR7 ;  /* 0x0000000700077c02 */ /* 0x002fe20008000f00 */
[----:B------:R-:W-:Y:S01]  /*6080*/  IMAD.U32 R6, RZ, RZ, UR6 ;  /* 0x00000006ff067e24 */ /* 0x000fe2000f8e00ff */
[----:B-----5:R-:W-:Y:S01]  /*6090*/  MOV R11, UR5 ;  /* 0x00000005000b7c02 */ /* 0x020fe20008000f00 */
[----:B------:R-:W-:Y:S02]  /*60a0*/  IMAD.U32 R10, RZ, RZ, UR4 ;  /* 0x00000004ff0a7e24 */ /* 0x000fe4000f8e00ff */
[----:B------:R-:W-:Y:S07]  /*60b0*/  LEPC R20, `(.L_x_103) ;  /* 0x000000001014794e */ /* 0x000fee0000000000 */
[----:B---34-:R-:W-:Y:S05]  /*60c0*/  CALL.ABS.NOINC R2 ;  /* 0x0000000002007343 */ /* 0x018fea0003c00000 */
.L_x_103:
[----:B-1-3--:R-:W-:Y:S01]  /*60d0*/  SHF.L.U32 R3, R40, 0x10, RZ ;  /* 0x0000001028037819 */ /* 0x00afe200000006ff */
[----:B------:R-:W-:Y:S05]  /*60e0*/  WARPSYNC.ALL ;  /* 0x0000000000007948 */ /* 0x000fea0003800000 */
[----:B------:R-:W-:Y:S01]  /*60f0*/  R2UR UR4, R34 ;  /* 0x00000000220472ca */ /* 0x000fe200000e0000 */
[----:B------:R-:W-:Y:S01]  /*6100*/  BSSY.RECONVERGENT B0, `(.L_x_104) ;  /* 0x0000050000007945 */ /* 0x000fe20003800200 */
[----:B------:R-:W-:Y:S02]  /*6110*/  SHF.L.U32 R20, R42, 0x10, RZ ;  /* 0x000000102a147819 */ /* 0x000fe400000006ff */
[----:B------:R-:W-:Y:S02]  /*6120*/  SHF.L.U32 R75, R69, 0x1, RZ ;  /* 0x00000001454b7819 */ /* 0x000fe400000006ff */
[----:B------:R-:W-:Y:S07]  /*6130*/  ISETP.NE.AND P0, PT, R70, RZ, PT ;  /* 0x000000ff4600720c */ /* 0x000fee0003f05270 */
[----:B------:R-:W1:Y:S02]  /*6140*/  LDTM.16dp256bit.x4 R4, tmem[UR4] ;  /* 0x00000004000479ee */ /* 0x000e640008120000 */
[C---:B-1----:R-:W-:Y:S01]  /*6150*/  FMUL R0, R33.reuse, R4 ;  /* 0x0000000421007220 */ /* 0x042fe20000400000 */
[----:B------:R-:W-:Y:S01]  /*6160*/  LOP3.LUT R4, R40, 0xffff0000, RZ, 0xc0, !PT ;  /* 0xffff000028047812 */ /* 0x000fe200078ec0ff */
[----:B------:R-:W-:Y:S01]  /*6170*/  FMUL R2, R33, R5 ;  /* 0x0000000521027220 */ /* 0x000fe20000400000 */
[----:B------:R-:W-:Y:S01]  /*6180*/  SHF.L.U32 R5, R41, 0x10, RZ ;  /* 0x0000001029057819 */ /* 0x000fe200000006ff */
[----:B------:R-:W-:Y:S01]  /*6190*/  FFMA R0, R35, R3, R0 ;  /* 0x0000000323007223 */ /* 0x000fe20000000000 */
[----:B------:R-:W-:Y:S01]  /*61a0*/  FMUL R3, R33, R6 ;  /* 0x0000000621037220 */ /* 0x000fe20000400000 */
[----:B------:R-:W-:Y:S01]  /*61b0*/  LOP3.LUT R6, R41, 0xffff0000, RZ, 0xc0, !PT ;  /* 0xffff000029067812 */ /* 0x000fe200078ec0ff */
[----:B------:R-:W-:Y:S01]  /*61c0*/  FFMA R2, R35, R4, R2 ;  /* 0x0000000423027223 */ /* 0x000fe20000000002 */
[----:B------:R-:W-:Y:S01]  /*61d0*/  FMUL R7, R33, R7 ;  /* 0x0000000721077220 */ /* 0x000fe20000400000 */
[----:B------:R-:W-:Y:S01]  /*61e0*/  FFMA R3, R35, R5, R3 ;  /* 0x0000000523037223 */ /* 0x000fe20000000003 */
[C---:B------:R-:W-:Y:S01]  /*61f0*/  FMUL R4, R33.reuse, R8 ;  /* 0x0000000821047220 */ /* 0x040fe20000400000 */
[----:B------:R-:W-:Y:S01]  /*6200*/  FMUL R5, R33, R9 ;  /* 0x0000000921057220 */ /* 0x000fe20000400000 */
[----:B------:R-:W-:Y:S01]  /*6210*/  F2FP.BF16.F32.PACK_AB R36, R2, R0 ;  /* 0x000000000224723e */ /* 0x000fe200000010ff */
[C---:B------:R-:W-:Y:S01]  /*6220*/  FFMA R7, R35.reuse, R6, R7 ;  /* 0x0000000623077223 */ /* 0x040fe20000000007 */
[----:B------:R-:W-:Y:S01]  /*6230*/  LOP3.LUT R0, R42, 0xffff0000, RZ, 0xc0, !PT ;  /* 0xffff00002a007812 */ /* 0x000fe200078ec0ff */
[----:B------:R-:W-:Y:S01]  /*6240*/  FFMA R4, R35, R20, R4 ;  /* 0x0000001423047223 */ /* 0x000fe20000000004 */
[----:B------:R-:W-:Y:S01]  /*6250*/  SHF.L.U32 R2, R43, 0x10, RZ ;  /* 0x000000102b027819 */ /* 0x000fe200000006ff */
[----:B------:R-:W-:Y:S01]  /*6260*/  FMUL R6, R33, R10 ;  /* 0x0000000a21067220 */ /* 0x000fe20000400000 */
[----:B------:R-:W-:Y:S01]  /*6270*/  F2FP.BF16.F32.PACK_AB R37, R7, R3 ;  /* 0x000000030725723e */ /* 0x000fe200000010ff */
[----:B------:R-:W-:Y:S01]  /*6280*/  FFMA R5, R35, R0, R5 ;  /* 0x0000000023057223 */ /* 0x000fe20000000005 */
[----:B------:R-:W-:Y:S01]  /*6290*/  LOP3.LUT R3, R43, 0xffff0000, RZ, 0xc0, !PT ;  /* 0xffff00002b037812 */ /* 0x000fe200078ec0ff */
[----:B------:R-:W-:Y:S01]  /*62a0*/  FFMA R6, R35, R2, R6 ;  /* 0x0000000223067223 */ /* 0x000fe20000000006 */
[C---:B----4-:R-:W-:Y:S01]  /*62b0*/  SHF.L.U32 R7, R48.reuse, 0x10, RZ ;  /* 0x0000001030077819 */ /* 0x050fe200000006ff */
[C---:B------:R-:W-:Y:S01]  /*62c0*/  FMUL R11, R33.reuse, R11 ;  /* 0x0000000b210b7220 */ /* 0x040fe20000400000 */
[----:B------:R-:W-:Y:S01]  /*62d0*/  LOP3.LUT R0, R48, 0xffff0000, RZ, 0xc0, !PT ;  /* 0xffff000030007812 */ /* 0x000fe200078ec0ff */
[----:B------:R-:W-:Y:S01]  /*62e0*/  FMUL R8, R33, R12 ;  /* 0x0000000c21087220 */ /* 0x000fe20000400000 */
[----:B------:R-:W-:Y:S01]  /*62f0*/  SHF.L.U32 R2, R49, 0x10, RZ ;  /* 0x0000001031027819 */ /* 0x000fe200000006ff */
[----:B------:R-:W-:Y:S01]  /*6300*/  FMUL R9, R33, R13 ;  /* 0x0000000d21097220 */ /* 0x000fe20000400000 */
[----:B------:R-:W-:Y:S01]  /*6310*/  F2FP.BF16.F32.PACK_AB R38, R5, R4 ;  /* 0x000000040526723e */ /* 0x000fe200000010ff */
[C---:B------:R-:W-:Y:S01]  /*6320*/  FFMA R11, R35.reuse, R3, R11 ;  /* 0x00000003230b7223 */ /* 0x040fe2000000000b */
[----:B------:R-:W-:Y:S01]  /*6330*/  MOV R5, UR56 ;  /* 0x0000003800057c02 */ /* 0x000fe20008000f00 */
[----:B------:R-:W-:Y:S01]  /*6340*/  FFMA R8, R35, R7, R8 ;  /* 0x0000000723087223 */ /* 0x000fe20000000008 */
[----:B------:R-:W-:Y:S01]  /*6350*/  SHF.L.U32 R3, R51, 0x10, RZ ;  /* 0x0000001033037819 */ /* 0x000fe200000006ff */
[----:B------:R-:W-:Y:S01]  /*6360*/  FFMA R9, R35, R0, R9 ;  /* 0x0000000023097223 */ /* 0x000fe20000000009 */
[----:B------:R-:W-:Y:S01]  /*6370*/  LOP3.LUT R0, R49, 0xffff0000, RZ, 0xc0, !PT ;  /* 0xffff000031007812 */ /* 0x000fe200078ec0ff */
[----:B------:R-:W-:Y:S01]  /*6380*/  FMUL R10, R33, R14 ;  /* 0x0000000e210a7220 */ /* 0x000fe20000400000 */
[----:B------:R-:W-:Y:S01]  /*6390*/  LOP3.LUT R4, R51, 0xffff0000, RZ, 0xc0, !PT ;  /* 0xffff000033047812 */ /* 0x000fe200078ec0ff */
[C---:B------:R-:W-:Y:S01]  /*63a0*/  FMUL R15, R33.reuse, R15 ;  /* 0x0000000f210f7220 */ /* 0x040fe20000400000 */
[----:B------:R-:W-:Y:S01]  /*63b0*/  FMUL R12, R33, R16 ;  /* 0x00000010210c7220 */ /* 0x000fe20000400000 */
[C---:B------:R-:W-:Y:S01]  /*63c0*/  FFMA R10, R35.reuse, R2, R10 ;  /* 0x00000002230a7223 */ /* 0x040fe2000000000a */
[C---:B------:R-:W-:Y:S01]  /*63d0*/  LOP3.LUT R2, R50.reuse, 0xffff0000, RZ, 0xc0, !PT ;  /* 0xffff000032027812 */ /* 0x040fe200078ec0ff */
[----:B------:R-:W-:Y:S01]  /*63e0*/  FFMA R15, R35, R0, R15 ;  /* 0x00000000230f7223 */ /* 0x000fe2000000000f */
[----:B------:R-:W-:Y:S01]  /*63f0*/  SHF.L.U32 R0, R50, 0x10, RZ ;  /* 0x0000001032007819 */ /* 0x000fe200000006ff */
[C---:B------:R-:W-:Y:S01]  /*6400*/  FMUL R13, R33.reuse, R17 ;  /* 0x00000011210d7220 */ /* 0x040fe20000400000 */
[C---:B------:R-:W-:Y:S01]  /*6410*/  FMUL R14, R33.reuse, R18 ;  /* 0x00000012210e7220 */ /* 0x040fe20000400000 */
[----:B------:R-:W-:Y:S01]  /*6420*/  FMUL R19, R33, R19 ;  /* 0x0000001321137220 */ /* 0x000fe20000400000 */
[----:B------:R-:W-:Y:S01]  /*6430*/  LEA R5, R5, R64, 0xb ;  /* 0x0000004005057211 */ /* 0x000fe200078e58ff */
[C---:B------:R-:W-:Y:S01]  /*6440*/  FFMA R12, R35.reuse, R0, R12 ;  /* 0x00000000230c7223 */ /* 0x040fe2000000000c */
[C---:B------:R-:W-:Y:S01]  /*6450*/  FFMA R13, R35.reuse, R2, R13 ;  /* 0x00000002230d7223 */ /* 0x040fe2000000000d */
[C---:B------:R-:W-:Y:S01]  /*6460*/  FFMA R14, R35.reuse, R3, R14 ;  /* 0x00000003230e7223 */ /* 0x040fe2000000000e */
[----:B------:R-:W-:Y:S01]  /*6470*/  FFMA R19, R35, R4, R19 ;  /* 0x0000000423137223 */ /* 0x000fe20000000013 */
[----:B------:R-:W-:Y:S02]  /*6480*/  F2FP.BF16.F32.PACK_AB R39, R11, R6 ;  /* 0x000000060b27723e */ /* 0x000fe400000010ff */
[----:B------:R-:W-:Y:S02]  /*6490*/  LEA R5, R5, UR48, 0x1 ;  /* 0x0000003005057c11 */ /* 0x000fe4000f8e08ff */
[----:B------:R-:W-:Y:S02]  /*64a0*/  F2FP.BF16.F32.PACK_AB R8, R9, R8 ;  /* 0x000000080908723e */ /* 0x000fe400000010ff */
[----:B------:R-:W-:Y:S01]  /*64b0*/  F2FP.BF16.F32.PACK_AB R9, R15, R10 ;  /* 0x0000000a0f09723e */ /* 0x000fe200000010ff */
[----:B------:R1:W-:Y:S01]  /*64c0*/  STSM.16.M88.4 [R5+0x200], R36 ;  /* 0x0002002405007844 */ /* 0x0003e20000000200 */
[----:B------:R-:W-:Y:S02]  /*64d0*/  F2FP.BF16.F32.PACK_AB R10, R13, R12 ;  /* 0x0000000c0d0a723e */ /* 0x000fe400000010ff */
[----:B------:R-:W-:Y:S02]  /*64e0*/  F2FP.BF16.F32.PACK_AB R11, R19, R14 ;  /* 0x0000000e130b723e */ /* 0x000fe400000010ff */
[----:B------:R-:W-:Y:S05]  /*64f0*/  IADD3 R0, PT, PT, R75, 0x200, R5 ;  /* 0x000002004b007810 */ /* 0x000fea0007ffe005 */
[----:B------:R1:W-:Y:S01]  /*6500*/  STSM.16.M88.4 [R0], R8 ;  /* 0x0000000800007844 */ /* 0x0003e20000000200 */
[----:B------:R-:W-:Y:S01]  /*6510*/  @!PT LDS RZ, [RZ] ;  /* 0x00000000fffff984 */ /* 0x000fe20000000800 */
[----:B------:R-:W-:Y:S01]  /*6520*/  @!PT LDS RZ, [RZ] ;  /* 0x00000000fffff984 */ /* 0x000fe20000000800 */
[----:B------:R-:W-:Y:S01]  /*6530*/  @!PT LDS RZ, [RZ] ;  /* 0x00000000fffff984 */ /* 0x000fe20000000800 */
[----:B------:R-:W-:Y:S01]  /*6540*/  @!PT LDS RZ, [RZ] ;  /* 0x00000000fffff984 */ /* 0x000fe20000000800 */
[----:B------:R2:W-:Y:S07]  /*6550*/  MEMBAR.ALL.CTA ;  /* 0x0000000000007992 */ /* 0x0005ee0000008000 */
[----:B--2---:R-:W2:Y:S02]  /*6560*/  FENCE.VIEW.ASYNC.S ;  /* 0x00000000000073c6 */ /* 0x004ea40000000000 */
[----:B--2---:R-:W-:Y:S06]  /*6570*/  BAR.SYNC.DEFER_BLOCKING 0x1, 0x80 ;  /* 0x0042000000007b1d */ /* 0x004fec0000010000 */
[----:B------:R-:W-:Y:S05]  /*6580*/  @P0 BRA `(.L_x_105) ;  /* 0x00000000001c0947 */ /* 0x000fea0003800000 */
[----:B------:R-:W-:Y:S02]  /*6590*/  UIADD3 UR6, UP0, UPT, UR54, 0x680, URZ ;  /* 0x0000068036067890 */ /* 0x000fe4000ff1e0ff */
[----:B------:R-:W-:Y:S02]  /*65a0*/  ULEA UR4, UR56, UR48, 0xc ;  /* 0x0000003038047291 */ /* 0x000fe4000f8e60ff */
[----:B------:R-:W-:Y:S02]  /*65b0*/  UIADD3.X UR7, UPT, UPT, URZ, UR55, URZ, UP0, !UPT ;  /* 0x00000037ff077290 */ /* 0x000fe400087fe4ff */
[----:B------:R-:W-:Y:S01]  /*65c0*/  UIADD3 UR40, UPT, UPT, UR4, 0x200, URZ ;  /* 0x0000020004287890 */ /* 0x000fe2000fffe0ff */
[----:B------:R-:W-:Y:S08]  /*65d0*/  UMOV UR43, UR36 ;  /* 0x00000024002b7c82 */ /* 0x000ff00008000000 */
[----:B------:R2:W-:Y:S02]  /*65e0*/  UTMASTG.3D [UR40], [UR6] ;  /* 0x00000028060073b5 */ /* 0x0005e40008010000 */
[----:B--2---:R0:W-:Y:S02]  /*65f0*/  UTMACMDFLUSH ;  /* 0x00000000000079b7 */ /* 0x0041e40000000000 */
.L_x_105:
[----:B------:R-:W-:Y:S05]  /*6600*/  BSYNC.RECONVERGENT B0 ;  /* 0x0000000000007941 */ /* 0x000fea0003800200 */
.L_x_104:
[----:B------:R-:W-:Y:S01]  /*6610*/  UIADD3 UR40, UPT, UPT, UR56, 0x1, URZ ;  /* 0x0000000138287890 */ /* 0x000fe2000fffe0ff */
[----:B------:R-:W-:Y:S03]  /*6620*/  BSSY.RECONVERGENT B0, `(.L_x_106) ;  /* 0x0000005000007945 */ /* 0x000fe60003800200 */
[----:B------:R-:W-:Y:S04]  /*6630*/  UISETP.NE.AND UP0, UPT, UR40, 0x3, UPT ;  /* 0x000000032800788c */ /* 0x000fe8000bf05270 */
[----:B------:R-:W-:Y:S01]  /*6640*/  USEL UR43, UR40, URZ, UP0 ;  /* 0x000000ff282b7287 */ /* 0x000fe20008000000 */
[----:B------:R-:W-:Y:S11]  /*6650*/  @P0 BRA `(.L_x_107) ;  /* 0x0000000000040947 */ /* 0x000ff60003800000 */
[----:B------:R-:W-:Y:S04]  /*6660*/  DEPBAR.LE SB0, 0x1 ;  /* 0x000080400000791a */ /* 0x000fe80000000000 */
.L_x_107:
[----:B------:R-:W-:Y:S05]  /*6670*/  BSYNC.RECONVERGENT B0 ;  /* 0x0000000000007941 */ /* 0x000fea0003800200 */
.L_x_106:
[----:B------:R-:W-:Y:S01]  /*6680*/  BAR.SYNC.DEFER_BLOCKING 0x1, 0x80 ;  /* 0x0042000000007b1d */ /* 0x000fe20000010000 */
[----:B------:R-:W-:Y:S01]  /*6690*/  ISETP.NE.AND P1, PT, R74, RZ, PT ;  /* 0x000000ff4a00720c */ /* 0x000fe20003f25270 */
[----:B------:R-:W-:Y:S01]  /*66a0*/  UISETP.NE.AND UP0, UPT, UR50, URZ, UPT ;  /* 0x000000ff3200728c */ /* 0x000fe2000bf05270 */
[----:B------:R-:W-:Y:S11]  /*66b0*/  LEA R2, R46, UR48, 0x3 ;  /* 0x000000302e027c11 */ /* 0x000ff6000f8e18ff */
[----:B------:R-:W-:Y:S01]  /*66c0*/  @P1 SHF.L.U32 R3, R45, 0x1f, RZ ;  /* 0x0000001f2d031819 */ /* 0x000fe200000006ff */
[----:B------:R-:W-:Y:S06]  /*66d0*/  BRA.U !UP0, `(.L_x_108) ;  /* 0x0000000108247547 */ /* 0x000fec000b800000 */
[----:B------:R-:W-:Y:S01]  /*66e0*/  IMAD.U32 R4, RZ, RZ, UR49 ;  /* 0x00000031ff047e24 */ /* 0x000fe2000f8e00ff */
[----:B-1----:R-:W-:Y:S01]  /*66f0*/  MOV R0, UR37 ;  /* 0x0000002500007c02 */ /* 0x002fe20008000f00 */
[----:B------:R-:W-:Y:S03]  /*6700*/  UIADD3 UR49, UPT, UPT, UR49, 0x1, URZ ;  /* 0x0000000131317890 */ /* 0x000fe6000fffe0ff */
[----:B------:R-:W-:Y:S01]  /*6710*/  @P1 LEA R4, R4, UR48, 0x3 ;  /* 0x0000003004041c11 */ /* 0x000fe2000f8e18ff */
[----:B------:R-:W-:Y:S04]  /*6720*/  UISETP.NE.AND UP0, UPT, UR49, 0x3, UPT ;  /* 0x000000033100788c */ /* 0x000fe8000bf05270 */
[----:B------:R-:W-:Y:S01]  /*6730*/  @P1 VIADD R4, R4, 0xe8 ;  /* 0x000000e804041836 */ /* 0x000fe20000000000 */
[----:B------:R-:W-:Y:S04]  /*6740*/  USEL UR49, UR49, URZ, UP0 ;  /* 0x000000ff31317287 */ /* 0x000fe80008000000 */
[----:B------:R-:W-:Y:S04]  /*6750*/  @P1 PRMT R0, R0, 0x654, R4 ;  /* 0x0000065400001816 */ /* 0x000fe80000000004 */
[----:B------:R2:W-:Y:S04]  /*6760*/  @P1 SYNCS.ARRIVE.TRANS64.RED.A1T0 RZ, [R0+URZ], RZ ;  /* 0x000000ff00ff19a7 */ /* 0x0005e800081004ff */
.L_x_108:
[----:B------:R-:W3:Y:S01]  /*6770*/  @P1 SYNCS.PHASECHK.TRANS64.TRYWAIT P0, [R2+URZ+0xd0], R3 ;  /* 0x0000d003020015a7 */ /* 0x000ee200080011ff */
[----:B------:R-:W-:Y:S01]  /*6780*/  BSSY B1, `(.L_x_109) ;  /* 0x0000013000017945 */ /* 0x000fe20003800000 */
[----:B---3--:R-:W-:Y:S03]  /*6790*/  @P1 SEL R47, RZ, 0x1, !P0 ;  /* 0x00000001ff2f1807 */ /* 0x008fe60004000000 */
[----:B------:R-:W-:Y:S05]  /*67a0*/  @!P1 BRA `(.L_x_110) ;  /* 0x0000000000409947 */ /* 0x000fea0003800000 */
[----:B------:R-:W-:Y:S01]  /*67b0*/  ISETP.NE.AND P1, PT, R76, RZ, PT ;  /* 0x000000ff4c00720c */ /* 0x000fe20003f25270 */
[----:B------:R-:W-:Y:S01]  /*67c0*/  BSSY B0, `(.L_x_111) ;  /* 0x0000009000007945 */ /* 0x000fe20003800000 */
[----:B------:R-:W-:Y:S11]  /*67d0*/  ISETP.NE.AND P0, PT, R47, RZ, PT ;  /* 0x000000ff2f00720c */ /* 0x000ff60003f05270 */
[----:B------:R-:W-:Y:S05]  /*67e0*/  @P1 IMAD R3, R46, 0x800, R64 ;  /* 0x000008002e031824 */ /* 0x000fea00078e0240 */
[----:B------:R-:W-:Y:S05]  /*67f0*/  @P1 LEA R3, R3, UR48, 0x1 ;  /* 0x0000003003031c11 */ /* 0x000fea000f8e08ff */
[----:B-12---:R-:W-:Y:S01]  /*6800*/  @P1 IMAD.IADD R0, R75, 0x1, R3 ;  /* 0x000000014b001824 */ /* 0x006fe200078e0203 */
[----:B------:R-:W-:Y:S06]  /*6810*/  @P0 BRA `(.L_x_112) ;  /* 0x00000000000c0947 */ /* 0x000fec0003800000 */
[----:B------:R-:W-:Y:S04]  /*6820*/  SHF.L.U32 R45, R45, 0x1f, RZ ;  /* 0x0000001f2d2d7819 */ /* 0x000fe800000006ff */
[----:B------:R-:W1:Y:S02]  /*6830*/  SYNCS.PHASECHK.TRANS64.TRYWAIT P0, [R2+URZ+0xd0], R45 ;  /* 0x0000d02d020075a7 */ /* 0x000e6400080011ff */
[----:B-1----:R-:W-:Y:S05]  /*6840*/  @!P0 BRA `(.L_x_113) ;  /* 0x0000001800148947 */ /* 0x002fea0003800000 */
.L_x_112:
[----:B------:R-:W-:Y:S05]  /*6850*/  BSYNC B0 ;  /* 0x0000000000007941 */ /* 0x000fea0003800000 */
.L_x_111:
[----:B------:R-:W-:Y:S11]  /*6860*/  ISETP.NE.AND P0, PT, R76, RZ, PT ;  /* 0x000000ff4c00720c */ /* 0x000ff60003f05270 */
[----:B------:R-:W-:Y:S02]  /*6870*/  @!UPT UIADD3 URZ, UPT, UPT, URZ, URZ, URZ ;  /* 0x000000fffffff290 */ /* 0x000fe4000fffe0ff */
[----:B------:R-:W-:Y:S05]  /*6880*/  @P0 WARPSYNC.ALL ;  /* 0x0000000000000948 */ /* 0x000fea0003800000 */
[----:B------:R3:W4:Y:S04]  /*6890*/  @P0 LDSM.16.M88.4 R40, [R3+0x200] ;  /* 0x000200000328083b */ /* 0x0007280000000200 */
[----:B------:R3:W2:Y:S02]  /*68a0*/  @P0 LDSM.16.M88.4 R48, [R0+0x200] ;  /* 0x000200000030083b */ /* 0x0006a40000000200 */
.L_x_110:
[----:B------:R-:W-:Y:S05]  /*68b0*/  BSYNC B1 ;  /* 0x0000000000017941 */ /* 0x000fea0003800000 */
.L_x_109:
[----:B-123--:R-:W-:Y:S05]  /*68c0*/  VIADD R0, R34, 0x20 ;  /* 0x0000002022007836 */ /* 0x00efea0000000000 */
[----:B------:R-:W-:Y:S04]  /*68d0*/  SHF.R.U32.HI R0, RZ, 0x15, R0 ;  /* 0x00000015ff007819 */ /* 0x000fe80000011600 */
[----:B------:R-:W-:Y:S11]  /*68e0*/  LOP3.LUT P0, RZ, R0, 0x3, R65, 0x48, !PT ;  /* 0x0000000300ff7812 */ /* 0x000ff60007804841 */
[----:B------:R-:W-:Y:S02]  /*68f0*/  @!UPT UIADD3 URZ, UPT, UPT, URZ, URZ, URZ ;  /* 0x000000fffffff290 */ /* 0x000fe4000fffe0ff */
[----:B------:R-:W-:Y:S05]  /*6900*/  @!P0 BRA `(.L_x_114) ;  /* 0x0000000000408947 */ /* 0x000fea0003800000 */
[----:B------:R-:W1:Y:S01]  /*6910*/  LDCU.64 UR8, c[0x4][0x70] ;  /* 0x01000e00ff0877ac */ /* 0x000e620008000a00 */
[----:B------:R-:W-:Y:S01]  /*6920*/  MOV R3, 0x0 ;  /* 0x0000000000037802 */ /* 0x000fe20000000f00 */
[----:B------:R-:W-:Y:S02]  /*6930*/  HFMA2 R12, -RZ, RZ, 0, 5.9604644775390625e-08 ;  /* 0x00000001ff0c7431 */ /* 0x000fe400000001ff */
[----:B------:R-:W-:Y:S02]  /*6940*/  IMAD.MOV.U32 R8, RZ, RZ, 0x192 ;  /* 0x00000192ff087424 */ /* 0x000fe400078e00ff */
[----:B------:R-:W-:Y:S01]  /*6950*/  IMAD.MOV.U32 R13, RZ, RZ, RZ ;  /* 0x000000ffff0d7224 */ /* 0x000fe200078e00ff */
[----:B------:R-:W2:Y:S01]  /*6960*/  LDCU.64 UR6, c[0x4][0x78] ;  /* 0x01000f00ff0677ac */ /* 0x000ea20008000a00 */
[----:B------:R-:W3:Y:S01]  /*6970*/  LDC.64 R2, c[0x4][R3] ;  /* 0x0100000003027b82 */ /* 0x000ee20000000a00 */
[----:B------:R-:W5:Y:S01]  /*6980*/  LDCU.64 UR4, c[0x4][0x10] ;  /* 0x01000200ff0477ac */ /* 0x000f620008000a00 */
[----:B-1----:R-:W-:Y:S01]  /*6990*/  MOV R5, UR9 ;  /* 0x0000000900057c02 */ /* 0x002fe20008000f00 */
[----:B------:R-:W-:Y:S01]  /*69a0*/  IMAD.U32 R4, RZ, RZ, UR8 ;  /* 0x00000008ff047e24 */ /* 0x000fe2000f8e00ff */
[----:B--2---:R-:W-:Y:S01]  /*69b0*/  MOV R7, UR7 ;  /* 0x0000000700077c02 */ /* 0x004fe20008000f00 */
[----:B------:R-:W-:Y:S01]  /*69c0*/  IMAD.U32 R6, RZ, RZ, UR6 ;  /* 0x00000006ff067e24 */ /* 0x000fe2000f8e00ff */
[----:B-----5:R-:W-:Y:S01]  /*69d0*/  MOV R11, UR5 ;  /* 0x00000005000b7c02 */ /* 0x020fe20008000f00 */
[----:B------:R-:W-:Y:S02]  /*69e0*/  IMAD.U32 R10, RZ, RZ, UR4 ;  /* 0x00000004ff0a7e24 */ /* 0x000fe4000f8e00ff */
[----:B------:R-:W-:Y:S07]  /*69f0*/  LEPC R20, `(.L_x_114) ;  /* 0x000000001014794e */ /* 0x000fee0000000000 */
[----:B---34-:R-:W-:Y:S05]  /*6a00*/  CALL.ABS.NOINC R2 ;  /* 0x0000000002007343 */ /* 0x018fea0003c00000 */
.L_x_114:
[----:B------:R-:W-:Y:S01]  /*6a10*/  ISETP.NE.AND P0, PT, R70, RZ, PT ;  /* 0x000000ff4600720c */ /* 0x000fe20003f05270 */
[----:B------:R-:W-:Y:S05]  /*6a20*/  WARPSYNC.ALL ;  /* 0x0000000000007948 */ /* 0x000fea0003800000 */
[----:B------:R-:W-:Y:S01]  /*6a30*/  R2UR UR4, R34 ;  /* 0x00000000220472ca */ /* 0x000fe200000e0000 */
[----:B------:R-:W-:Y:S01]  /*6a40*/  BSSY.RECONVERGENT B0, `(.L_x_115) ;  /* 0x0000056000007945 */ /* 0x000fe20003800200 */
[C---:B----4-:R-:W-:Y:S02]  /*6a50*/  SHF.L.U32 R20, R40.reuse, 0x10, RZ ;  /* 0x0000001028147819 */ /* 0x050fe400000006ff */
[----:B------:R-:W-:Y:S02]  /*6a60*/  LOP3.LUT R21, R40, 0xffff0000, RZ, 0xc0, !PT ;  /* 0xffff000028157812 */ /* 0x000fe400078ec0ff */
[C---:B------:R-:W-:Y:S02]  /*6a70*/  SHF.L.U32 R34, R41.reuse, 0x10, RZ ;  /* 0x0000001029227819 */ /* 0x040fe400000006ff */
[----:B------:R-:W-:Y:S02]  /*6a80*/  R2UR UR5, R44 ;  /* 0x000000002c0572ca */ /* 0x000fe400000e0000 */
[----:B------:R-:W-:Y:S02]  /*6a90*/  LOP3.LUT R36, R41, 0xffff0000, RZ, 0xc0, !PT ;  /* 0xffff000029247812 */ /* 0x000fe400078ec0ff */
[C---:B------:R-:W-:Y:S01]  /*6aa0*/  SHF.L.U32 R37, R42.reuse, 0x10, RZ ;  /* 0x000000102a257819 */ /* 0x040fe200000006ff */
[----:B------:R-:W1:Y:S01]  /*6ab0*/  LDTM.16dp256bit.x4 R4, tmem[UR4+0x20] ;  /* 0x00002004000479ee */ /* 0x000e620008120000 */
[----:B------:R-:W-:Y:S01]  /*6ac0*/  LOP3.LUT R38, R42, 0xffff0000, RZ, 0xc0, !PT ;  /* 0xffff00002a267812 */ /* 0x000fe200078ec0ff */
[----:B------:R-:W-:Y:S01]  /*6ad0*/  NOP ;  /* 0x0000000000007918 */ /* 0x000fe20000000000 */
[C---:B------:R-:W-:Y:S02]  /*6ae0*/  SHF.L.U32 R39, R43.reuse, 0x10, RZ ;  /* 0x000000102b277819 */ /* 0x040fe400000006ff */
[----:B------:R-:W-:Y:S02]  /*6af0*/  LOP3.LUT R40, R43, 0xffff0000, RZ, 0xc0, !PT ;  /* 0xffff00002b287812 */ /* 0x000fe400078ec0ff */
[C---:B------:R-:W-:Y:S01]  /*6b00*/  SHF.L.U32 R41, R48.reuse, 0x10, RZ ;  /* 0x0000001030297819 */ /* 0x040fe200000006ff */
[----:B------:R-:W-:Y:S01]  /*6b10*/  UIADD3 UR5, UPT, UPT, UR5, 0x150, URZ ;  /* 0x0000015005057890 */ /* 0x000fe2000fffe0ff */
[----:B------:R-:W-:Y:S02]  /*6b20*/  LOP3.LUT R42, R48, 0xffff0000, RZ, 0xc0, !PT ;  /* 0xffff0000302a7812 */ /* 0x000fe400078ec0ff */
[C---:B------:R-:W-:Y:S01]  /*6b30*/  SHF.L.U32 R43, R49.reuse, 0x10, RZ ;  /* 0x00000010312b7819 */ /* 0x040fe200000006ff */
[----:B------:R-:W-:Y:S01]  /*6b40*/  UPRMT UR5, UR37, 0x654, UR5 ;  /* 0x0000065425057896 */ /* 0x000fe20008000005 */
[----:B------:R-:W-:Y:S02]  /*6b50*/  LOP3.LUT R44, R49, 0xffff0000, RZ, 0xc0, !PT ;  /* 0xffff0000312c7812 */ /* 0x000fe400078ec0ff */
[C---:B------:R-:W-:Y:S02]  /*6b60*/  SHF.L.U32 R45, R50.reuse, 0x10, RZ ;  /* 0x00000010322d7819 */ /* 0x040fe400000006ff */
[----:B------:R-:W-:Y:S02]  /*6b70*/  LOP3.LUT R46, R50, 0xffff0000, RZ, 0xc0, !PT ;  /* 0xffff0000322e7812 */ /* 0x000fe400078ec0ff */
[C---:B------:R-:W-:Y:S02]  /*6b80*/  SHF.L.U32 R47, R51.reuse, 0x10, RZ ;  /* 0x00000010332f7819 */ /* 0x040fe400000006ff */
[----:B-1----:R-:W-:Y:S01]  /*6b90*/  SYNCS.ARRIVE.TRANS64.RED.A1T0 RZ, [UR5], RZ ;  /* 0x000000ffffff79a7 */ /* 0x002fe20008100405 */
[----:B------:R-:W-:Y:S01]  /*6ba0*/  LOP3.LUT R48, R51, 0xffff0000, RZ, 0xc0, !PT ;  /* 0xffff000033307812 */ /* 0x000fe200078ec0ff */
[C---:B------:R-:W-:Y:S01]  /*6bb0*/  FMUL R4, R33.reuse, R4 ;  /* 0x0000000421047220 */ /* 0x040fe20000400000 */
[C---:B------:R-:W-:Y:S01]  /*6bc0*/  FMUL R5, R33.reuse, R5 ;  /* 0x0000000521057220 */ /* 0x040fe20000400000 */
[C---:B------:R-:W-:Y:S01]  /*6bd0*/  FMUL R6, R33.reuse, R6 ;  /* 0x0000000621067220 */ /* 0x040fe20000400000 */
[----:B------:R-:W-:Y:S01]  /*6be0*/  FMUL R7, R33, R7 ;  /* 0x0000000721077220 */ /* 0x000fe20000400000 */
[C---:B------:R-:W-:Y:S01]  /*6bf0*/  FFMA R4, R35.reuse, R20, R4 ;  /* 0x0000001423047223 */ /* 0x040fe20000000004 */
[C---:B------:R-:W-:Y:S01]  /*6c00*/  FFMA R5, R35.reuse, R21, R5 ;  /* 0x0000001523057223 */ /* 0x040fe20000000005 */
[C---:B------:R-:W-:Y:S01]  /*6c10*/  FFMA R6, R35.reuse, R34, R6 ;  /* 0x0000002223067223 */ /* 0x040fe20000000006 */
[----:B------:R-:W-:Y:S01]  /*6c20*/  FFMA R7, R35, R36, R7 ;  /* 0x0000002423077223 */ /* 0x000fe20000000007 */
[C---:B------:R-:W-:Y:S01]  /*6c30*/  FMUL R8, R33.reuse, R8 ;  /* 0x0000000821087220 */ /* 0x040fe20000400000 */
[----:B------:R-:W-:Y:S01]  /*6c40*/  FMUL R9, R33, R9 ;  /* 0x0000000921097220 */ /* 0x000fe20000400000 */
[----:B------:R-:W-:Y:S01]  /*6c50*/  F2FP.BF16.F32.PACK_AB R4, R5, R4 ;  /* 0x000000040504723e */ /* 0x000fe200000010ff */
[----:B------:R-:W-:Y:S01]  /*6c60*/  FMUL R10, R33, R10 ;  /* 0x0000000a210a7220 */ /* 0x000fe20000400000 */
[----:B------:R-:W-:Y:S01]  /*6c70*/  F2FP.BF16.F32.PACK_AB R5, R7, R6 ;  /* 0x000000060705723e */ /* 0x000fe200000010ff */
[C---:B------:R-:W-:Y:S01]  /*6c80*/  FFMA R8, R35.reuse, R37, R8 ;  /* 0x0000002523087223 */ /* 0x040fe20000000008 */
[----:B------:R-:W-:Y:S01]  /*6c90*/  FFMA R9, R35, R38, R9 ;  /* 0x0000002623097223 */ /* 0x000fe20000000009 */
[C---:B------:R-:W-:Y:S01]  /*6ca0*/  FMUL R11, R33.reuse, R11 ;  /* 0x0000000b210b7220 */ /* 0x040fe20000400000 */
[C---:B------:R-:W-:Y:S01]  /*6cb0*/  FMUL R0, R33.reuse, R12 ;  /* 0x0000000c21007220 */ /* 0x040fe20000400000 */
[----:B------:R-:W-:Y:S01]  /*6cc0*/  FMUL R2, R33, R13 ;  /* 0x0000000d21027220 */ /* 0x000fe20000400000 */
[----:B------:R-:W-:Y:S01]  /*6cd0*/  FFMA R10, R35, R39, R10 ;  /* 0x00000027230a7223 */ /* 0x000fe2000000000a */
[----:B------:R-:W-:Y:S01]  /*6ce0*/  FMUL R3, R33, R14 ;  /* 0x0000000e21037220 */ /* 0x000fe20000400000 */
[----:B------:R-:W-:Y:S01]  /*6cf0*/  F2FP.BF16.F32.PACK_AB R6, R9, R8 ;  /* 0x000000080906723e */ /* 0x000fe200000010ff */
[----:B------:R-:W-:Y:S01]  /*6d00*/  FFMA R11, R35, R40, R11 ;  /* 0x00000028230b7223 */ /* 0x000fe2000000000b */
[C---:B------:R-:W-:Y:S01]  /*6d10*/  FMUL R15, R33.reuse, R15 ;  /* 0x0000000f210f7220 */ /* 0x040fe20000400000 */
[----:B------:R-:W-:Y:S01]  /*6d20*/  FMUL R12, R33, R16 ;  /* 0x00000010210c7220 */ /* 0x000fe20000400000 */
[----:B------:R-:W-:Y:S01]  /*6d30*/  FFMA R0, R35, R41, R0 ;  /* 0x0000002923007223 */ /* 0x000fe20000000000 */
[----:B------:R-:W-:Y:S01]  /*6d40*/  MOV R8, UR43 ;  /* 0x0000002b00087c02 */ /* 0x000fe20008000f00 */
[----:B------:R-:W-:Y:S01]  /*6d50*/  FMUL R13, R33, R17 ;  /* 0x00000011210d7220 */ /* 0x000fe20000400000 */
[----:B------:R-:W-:Y:S01]  /*6d60*/  FFMA R2, R35, R42, R2 ;  /* 0x0000002a23027223 */ /* 0x000fe20000000002 */
[----:B------:R-:W-:Y:S01]  /*6d70*/  FMUL R14, R33, R18 ;  /* 0x00000012210e7220 */ /* 0x000fe20000400000 */
[C---:B------:R-:W-:Y:S01]  /*6d80*/  FFMA R3, R35.reuse, R43, R3 ;  /* 0x0000002b23037223 */ /* 0x040fe20000000003 */
[----:B------:R-:W-:Y:S01]  /*6d90*/  FFMA R15, R35, R44, R15 ;  /* 0x0000002c230f7223 */ /* 0x000fe2000000000f */
[----:B------:R-:W-:Y:S01]  /*6da0*/  FMUL R19, R33, R19 ;  /* 0x0000001321137220 */ /* 0x000fe20000400000 */
[C---:B------:R-:W-:Y:S01]  /*6db0*/  FFMA R12, R35.reuse, R45, R12 ;  /* 0x0000002d230c7223 */ /* 0x040fe2000000000c */
[----:B------:R-:W-:Y:S01]  /*6dc0*/  LEA R8, R8, R64, 0xb ;  /* 0x0000004008087211 */ /* 0x000fe200078e58ff */
        /* <DEDUP_REMOVED lines=22> */
[----:B------:R-:W-:Y:S02]  /*6f30*/  UIADD3 UR5, UPT, UPT, UR41, 0x20, URZ ;  /* 0x0000002029057890 */ /* 0x000fe4000fffe0ff */
[----:B------:R-:W-:Y:S02]  /*6f40*/  UIADD3 UR4, UPT, UPT, UR10, 0x200, URZ ;  /* 0x000002000a047890 */ /* 0x000fe4000fffe0ff */
[----:B------:R-:W-:Y:S01]  /*6f50*/  UIADD3.X UR9, UPT, UPT, URZ, UR55, URZ, UP0, !UPT ;  /* 0x00000037ff097290 */ /* 0x000fe200087fe4ff */
[----:B------:R-:W-:Y:S01]  /*6f60*/  UMOV UR6, UR42 ;  /* 0x0000002a00067c82 */ /* 0x000fe20008000000 */
[----:B------:R-:W-:Y:S07]  /*6f70*/  UMOV UR7, UR36 ;  /* 0x0000002400077c82 */ /* 0x000fee0008000000 */
[----:B------:R2:W-:Y:S02]  /*6f80*/  UTMASTG.3D [UR4], [UR8] ;  /* 0x00000004080073b5 */ /* 0x0005e40008010000 */
[----:B--2---:R0:W-:Y:S02]  /*6f90*/  UTMACMDFLUSH ;  /* 0x00000000000079b7 */ /* 0x0041e40000000000 */
.L_x_116:
[----:B------:R-:W-:Y:S05]  /*6fa0*/  BSYNC.RECONVERGENT B0 ;  /* 0x0000000000007941 */ /* 0x000fea0003800200 */
.L_x_115:
[----:B------:R-:W-:Y:S01]  /*6fb0*/  UIADD3 UR43, UPT, UPT, UR43, 0x1, URZ ;  /* 0x000000012b2b7890 */ /* 0x000fe2000fffe0ff */
[----:B------:R-:W-:Y:S03]  /*6fc0*/  BSSY.RECONVERGENT B0, `(.L_x_117) ;  /* 0x0000008000007945 */ /* 0x000fe60003800200 */
[----:B------:R-:W-:Y:S04]  /*6fd0*/  UISETP.NE.AND UP0, UPT, UR43, 0x3, UPT ;  /* 0x000000032b00788c */ /* 0x000fe8000bf05270 */
[----:B------:R-:W-:Y:S02]  /*6fe0*/  UISETP.EQ.XOR UP1, UPT, UR40, 0x3, !UP0 ;  /* 0x000000032800788c */ /* 0x000fe4000c722a70 */
[----:B------:R-:W-:Y:S02]  /*6ff0*/  USEL UR56, UR43, URZ, UP0 ;  /* 0x000000ff2b387287 */ /* 0x000fe40008000000 */
[----:B------:R-:W-:Y:S04]  /*7000*/  USEL UR4, URZ, 0x1, !UP1 ;  /* 0x00000001ff047887 */ /* 0x000fe8000c800000 */
[----:B------:R-:W-:Y:S01]  /*7010*/  ULOP3.LUT UR51, UR51, UR4, URZ, 0x3c, !UPT ;  /* 0x0000000433337292 */ /* 0x000fe2000f8e3cff */
[----:B------:R-:W-:Y:S11]  /*7020*/  @P0 BRA `(.L_x_118) ;  /* 0x0000000000040947 */ /* 0x000ff60003800000 */
[----:B------:R-:W-:Y:S04]  /*7030*/  DEPBAR.LE SB0, 0x1 ;  /* 0x000080400000791a */ /* 0x000fe80000000000 */
.L_x_118:
[----:B------:R-:W-:Y:S05]  /*7040*/  BSYNC.RECONVERGENT B0 ;  /* 0x0000000000007941 */ /* 0x000fea0003800200 */
.L_x_117:
[----:B------:R-:W-:Y:S01]  /*7050*/  BAR.SYNC.DEFER_BLOCKING 0x1, 0x80 ;  /* 0x0042000000007b1d */ /* 0x000fe20000010000 */
[----:B------:R-:W-:Y:S01]  /*7060*/  UISETP.NE.AND UP0, UPT, UR50, -0x2, UPT ;  /* 0xfffffffe3200788c */ /* 0x000fe2000bf05270 */
[----:B------:R-:W-:Y:S08]  /*7070*/  IADD3 R31, PT, PT, R31, 0x1, RZ ;  /* 0x000000011f1f7810 */ /* 0x000ff00007ffe0ff */
[----:B------:R-:W-:Y:S05]  /*7080*/  BRA.U !UP0, `(.L_x_119) ;  /* 0x0000000108287547 */ /* 0x000fea000b800000 */
[----:B------:R-:W-:Y:S01]  /*7090*/  ISETP.NE.AND P0, PT, R74, RZ, PT ;  /* 0x000000ff4a00720c */ /* 0x000fe20003f05270 */
[----:B------:R-:W-:Y:S01]  /*70a0*/  IMAD.U32 R2, RZ, RZ, UR49 ;  /* 0x00000031ff027e24 */ /* 0x000fe2000f8e00ff */
[----:B------:R-:W-:Y:S01]  /*70b0*/  UIADD3 UR49, UPT, UPT, UR49, 0x1, URZ ;  /* 0x0000000131317890 */ /* 0x000fe2000fffe0ff */
[----:B------:R-:W-:Y:S03]  /*70c0*/  IMAD.U32 R0, RZ, RZ, UR37 ;  /* 0x00000025ff007e24 */ /* 0x000fe6000f8e00ff */
[----:B------:R-:W-:Y:S04]  /*70d0*/  UISETP.NE.AND UP0, UPT, UR49, 0x3, UPT ;  /* 0x000000033100788c */ /* 0x000fe8000bf05270 */
[----:B------:R-:W-:Y:S03]  /*70e0*/  USEL UR49, UR49, URZ, UP0 ;  /* 0x000000ff31317287 */ /* 0x000fe60008000000 */
[----:B------:R-:W-:Y:S05]  /*70f0*/  @P0 LEA R2, R2, UR48, 0x3 ;  /* 0x0000003002020c11 */ /* 0x000fea000f8e18ff */
[----:B------:R-:W-:Y:S05]  /*7100*/  @P0 VIADD R2, R2, 0xe8 ;  /* 0x000000e802020836 */ /* 0x000fea0000000000 */
[----:B------:R-:W-:Y:S04]  /*7110*/  @P0 PRMT R0, R0, 0x654, R2 ;  /* 0x0000065400000816 */ /* 0x000fe80000000002 */
[----:B------:R2:W-:Y:S03]  /*7120*/  @P0 SYNCS.ARRIVE.TRANS64.RED.A1T0 RZ, [R0+URZ], RZ ;  /* 0x000000ff00ff09a7 */ /* 0x0005e600081004ff */
.L_x_119:
[----:B------:R-:W-:Y:S01]  /*7130*/  ISETP.NE.AND P2, PT, R71, RZ, PT ;  /* 0x000000ff4700720c */ /* 0x000fe20003f45270 */
[----:B------:R-:W-:Y:S01]  /*7140*/  UIADD3 UR50, UPT, UPT, UR50, 0x2, URZ ;  /* 0x0000000232327890 */ /* 0x000fe2000fffe0ff */
[----:B------:R-:W-:Y:S01]  /*7150*/  ISETP.NE.AND P0, PT, R73, 0x2, PT ;  /* 0x000000024900780c */ /* 0x000fe20003f05270 */
[----:B------:R-:W-:Y:S01]  /*7160*/  IMAD.IADD R20, R29, 0x1, R58 ;  /* 0x000000011d147824 */ /* 0x000fe200078e023a */
[----:B------:R-:W-:Y:S01]  /*7170*/  ISETP.NE.AND P1, PT, R31, 0x4, PT ;  /* 0x000000041f00780c */ /* 0x000fe20003f25270 */
[----:B------:R-:W-:Y:S01]  /*7180*/  IMAD.IADD R21, R30, 0x1, R59 ;  /* 0x000000011e157824 */ /* 0x000fe200078e023b */
[----:B------:R-:W-:Y:S02]  /*7190*/  SEL R2, RZ, 0x1, P0 ;  /* 0x00000001ff027807 */ /* 0x000fe40000000000 */
[----:B--2---:R-:W-:Y:S02]  /*71a0*/  SEL R0, RZ, 0x1, P1 ;  /* 0x00000001ff007807 */ /* 0x004fe40000800000 */
[----:B------:R-:W-:Y:S02]  /*71b0*/  LOP3.LUT R67, R67, R2, RZ, 0x3c, !PT ;  /* 0x0000000243437212 */ /* 0x000fe400078e3cff */
[----:B------:R-:W-:Y:S02]  /*71c0*/  LOP3.LUT R68, R68, R0, RZ, 0x3c, !PT ;  /* 0x0000000044447212 */ /* 0x000fe400078e3cff */
[----:B------:R-:W-:Y:S02]  /*71d0*/  @P2 R2UR UR36, R66 ;  /* 0x00000000422422ca */ /* 0x000fe400000e0000 */
[----:B------:R-:W-:Y:S02]  /*71e0*/  SEL R73, R73, RZ, P0 ;  /* 0x000000ff49497207 */ /* 0x000fe40000000000 */
[----:B------:R-:W-:Y:S01]  /*71f0*/  SEL R31, R31, RZ, P1 ;  /* 0x000000ff1f1f7207 */ /* 0x000fe20000800000 */
[----:B------:R-:W-:Y:S10]  /*7200*/  @P2 BRA `(.L_x_120) ;  /* 0xffffffdc00e02947 */ /* 0x000ff4000383ffff */
[----:B------:R-:W-:-:S09]  /*7210*/  UISETP.NE.AND UP0, UPT, UR53, URZ, UPT ;  /* 0x000000ff3500728c */ /* 0x000fd2000bf05270 */
[----:B------:R-:W-:Y:S05]  /*7220*/  BRA.U !UP0, `(.L_x_121) ;  /* 0x0000000108487547 */ /* 0x000fea000b800000 */
[----:B------:R-:W2:Y:S02]  /*7230*/  LDCU.64 UR4, c[0x0][0x890] ;  /* 0x00011200ff0477ac */ /* 0x000ea40008000a00 */
[----:B--2---:R-:W-:-:S04]  /*7240*/  UISETP.NE.U32.AND UP0, UPT, UR4, URZ, UPT ;  /* 0x000000ff0400728c */ /* 0x004fc8000bf05070 */
[----:B------:R-:W-:-:S09]  /*7250*/  UISETP.NE.AND.EX UP0, UPT, UR5, URZ, UPT, UP0 ;  /* 0x000000ff0500728c */ /* 0x000fd2000bf05300 */
[----:B------:R-:W-:Y:S05]  /*7260*/  BRA.U UP0, `(.L_x_122) ;  /* 0x00000001000c7547 */ /* 0x000fea000b800000 */
[----:B------:R-:W-:-:S13]  /*7270*/  FSETP.NEU.AND P0, PT, R35, RZ, PT ;  /* 0x000000ff2300720b */ /* 0x000fda0003f0d000 */
[----:B------:R-:W-:Y:S05]  /*7280*/  @!P0 EXIT ;  /* 0x000000000000894d */ /* 0x000fea0003800000 */
[----:B------:R-:W-:Y:S05]  /*7290*/  BRA `(.L_x_121) ;  /* 0x00000000002c7947 */ /* 0x000fea0003800000 */
.L_x_122:
[----:B------:R-:W-:Y:S01]  /*72a0*/  ISETP.NE.AND P0, PT, R72, RZ, PT ;  /* 0x000000ff4800720c */ /* 0x000fe20003f05270 */
[----:B------:R-:W-:-:S12]  /*72b0*/  BSSY.RECONVERGENT B0, `(.L_x_121) ;  /* 0x0000009000007945 */ /* 0x000fd80003800200 */
[----:B------:R-:W-:Y:S05]  /*72c0*/  @P0 BRA `(.L_x_123) ;  /* 0x0000000000140947 */ /* 0x000fea0003800000 */
[----:B------:R-:W2:Y:S02]  /*72d0*/  LDCU.64 UR4, c[0x0][0x888] ;  /* 0x00011100ff0477ac */ /* 0x000ea40008000a00 */
[----:B--2---:R-:W-:-:S04]  /*72e0*/  ISETP.NE.U32.AND P0, PT, RZ, UR4, PT ;  /* 0x00000004ff007c0c */ /* 0x004fc8000bf05070 */
[----:B------:R-:W-:-:S13]  /*72f0*/  ISETP.NE.AND.EX P0, PT, RZ, UR5, PT, P0 ;  /* 0x00000005ff007c0c */ /* 0x000fda000bf05300 */
[----:B------:R-:W-:Y:S05]  /*7300*/  @!P0 EXIT ;  /* 0x000000000000894d */ /* 0x000fea0003800000 */
[----:B------:R-:W-:Y:S05]  /*7310*/  BRA `(.L_x_124) ;  /* 0x0000000000087947 */ /* 0x000fea0003800000 */
.L_x_123:
[----:B------:R-:W-:-:S13]  /*7320*/  FSETP.NEU.AND P0, PT, R35, RZ, PT ;  /* 0x000000ff2300720b */ /* 0x000fda0003f0d000 */
[----:B------:R-:W-:Y:S05]  /*7330*/  @!P0 EXIT ;  /* 0x000000000000894d */ /* 0x000fea0003800000 */
.L_x_124:
[----:B------:R-:W-:Y:S05]  /*7340*/  BSYNC.RECONVERGENT B0 ;  /* 0x0000000000007941 */ /* 0x000fea0003800200 */
.L_x_121:
[----:B------:R-:W-:Y:S01]  /*7350*/  ULEA UR4, UR49, UR48, 0x3 ;  /* 0x0000003031047291 */ /* 0x000fe2000f8e18ff */
[----:B------:R-:W-:-:S04]  /*7360*/  DEPBAR.LE SB0, 0x0 ;  /* 0x000080000000791a */ /* 0x000fc80000000000 */
[----:B------:R-:W-:-:S04]  /*7370*/  UIADD3 UR4, UPT, UPT, UR4, 0xe8, URZ ;  /* 0x000000e804047890 */ /* 0x000fc8000fffe0ff */
[----:B------:R-:W-:-:S09]  /*7380*/  UPRMT UR4, UR37, 0x654, UR4 ;  /* 0x0000065425047896 */ /* 0x000fd20008000004 */
[----:B------:R-:W-:Y:S01]  /*7390*/  SYNCS.ARRIVE.TRANS64.RED.A1T0 RZ, [UR4], RZ ;  /* 0x000000ffffff79a7 */ /* 0x000fe20008100404 */
[----:B------:R-:W-:Y:S05]  /*73a0*/  EXIT ;  /* 0x000000000000794d */ /* 0x000fea0003800000 */
.L_x_20:
[----:B--2---:R2:W1:Y:S02]  /*73b0*/  SYNCS.PHASECHK.TRANS64.TRYWAIT P0, [R2+URZ+0x180], R3 ;  /* 0x00018003020075a7 */ /* 0x00446400080011ff */
[----:B-1----:R-:W-:Y:S05]  /*73c0*/  @!P0 NANOSLEEP.SYNCS 0x989680 ;  /* 0x009896800000895d */ /* 0x002fea0003900000 */
[----:B------:R-:W1:Y:S02]  /*73d0*/  @!P0 SYNCS.PHASECHK.TRANS64 P0, [R2+URZ+0x180], R3 ;  /* 0x00018003020085a7 */ /* 0x000e6400080010ff */
[----:B-1----:R-:W-:Y:S05]  /*73e0*/  @!P0 BRA `(.L_x_20) ;  /* 0xfffffffc00f08947 */ /* 0x002fea000383ffff */
[----:B------:R-:W-:Y:S05]  /*73f0*/  BRA `(.L_x_125) ;  /* 0xffffffa000c47947 */ /* 0x000fea000383ffff */
.L_x_23:
[----:B-1----:R-:W-:-:S07]  /*7400*/  MOV R2, UR33 ;  /* 0x0000002100027c02 */ /* 0x002fce0008000f00 */
.L_x_126:
[----:B-1----:R1:W2:Y:S02]  /*7410*/  SYNCS.PHASECHK.TRANS64.TRYWAIT P0, [R2+URZ+0x68], R4 ;  /* 0x00006804020075a7 */ /* 0x0022a400080011ff */
[----:B--2---:R-:W-:Y:S05]  /*7420*/  @!P0 NANOSLEEP.SYNCS 0x989680 ;  /* 0x009896800000895d */ /* 0x004fea0003900000 */
[----:B------:R-:W2:Y:S02]  /*7430*/  @!P0 SYNCS.PHASECHK.TRANS64 P0, [R2+URZ+0x68], R4 ;  /* 0x00006804020085a7 */ /* 0x000ea400080010ff */
[----:B--2---:R-:W-:Y:S05]  /*7440*/  @!P0 BRA `(.L_x_126) ;  /* 0xfffffffc00f08947 */ /* 0x004fea000383ffff */
[----:B------:R-:W-:Y:S05]  /*7450*/  BRA `(.L_x_22) ;  /* 0xffffffa400147947 */ /* 0x000fea000383ffff */
.L_x_29:
[----:B-1----:R-:W-:-:S07]  /*7460*/  MOV R2, UR17 ;  /* 0x0000001100027c02 */ /* 0x002fce0008000f00 */
.L_x_127:
[----:B-1----:R1:W2:Y:S02]  /*7470*/  SYNCS.PHASECHK.TRANS64.TRYWAIT P0, [R2+URZ+0x68], R4 ;  /* 0x00006804020075a7 */ /* 0x0022a400080011ff */
[----:B--2---:R-:W-:Y:S05]  /*7480*/  @!P0 NANOSLEEP.SYNCS 0x989680 ;  /* 0x009896800000895d */ /* 0x004fea0003900000 */
[----:B------:R-:W2:Y:S02]  /*7490*/  @!P0 SYNCS.PHASECHK.TRANS64 P0, [R2+URZ+0x68], R4 ;  /* 0x00006804020085a7 */ /* 0x000ea400080010ff */
[----:B--2---:R-:W-:Y:S05]  /*74a0*/  @!P0 BRA `(.L_x_127) ;  /* 0xfffffffc00f08947 */ /* 0x004fea000383ffff */
[----:B------:R-:W-:Y:S05]  /*74b0*/  BRA `(.L_x_28) ;  /* 0xffffffa400b87947 */ /* 0x000fea000383ffff */
.L_x_33:
[----:B-1----:R1:W2:Y:S02]  /*74c0*/  SYNCS.PHASECHK.TRANS64.TRYWAIT P0, [R2+URZ+0x110], R3 ;  /* 0x00011003020075a7 */ /* 0x0022a400080011ff */
[----:B--2---:R-:W-:Y:S05]  /*74d0*/  @!P0 NANOSLEEP.SYNCS 0x989680 ;  /* 0x009896800000895d */ /* 0x004fea0003900000 */
[----:B------:R-:W2:Y:S02]  /*74e0*/  @!P0 SYNCS.PHASECHK.TRANS64 P0, [R2+URZ+0x110], R3 ;  /* 0x00011003020085a7 */ /* 0x000ea400080010ff */
[----:B--2---:R-:W-:Y:S05]  /*74f0*/  @!P0 BRA `(.L_x_33) ;  /* 0xfffffffc00f08947 */ /* 0x004fea000383ffff */
[----:B------:R-:W-:Y:S05]  /*7500*/  BRA `(.L_x_128) ;  /* 0xffffffa800447947 */ /* 0x000fea000383ffff */
.L_x_37:
[----:B----4-:R-:W-:-:S07]  /*7510*/  MOV R0, UR5 ;  /* 0x0000000500007c02 */ /* 0x010fce0008000f00 */
.L_x_129:
[----:B-1----:R1:W2:Y:S02]  /*7520*/  SYNCS.PHASECHK.TRANS64.TRYWAIT P0, [R0+URZ], R2 ;  /* 0x00000002000075a7 */ /* 0x0022a400080011ff */
[----:B--2---:R-:W-:Y:S05]  /*7530*/  @!P0 NANOSLEEP.SYNCS 0x989680 ;  /* 0x009896800000895d */ /* 0x004fea0003900000 */
[----:B------:R-:W2:Y:S02]  /*7540*/  @!P0 SYNCS.PHASECHK.TRANS64 P0, [R0+URZ], R2 ;  /* 0x00000002000085a7 */ /* 0x000ea400080010ff */
[----:B--2---:R-:W-:Y:S05]  /*7550*/  @!P0 BRA `(.L_x_129) ;  /* 0xfffffffc00f08947 */ /* 0x004fea000383ffff */
[----:B------:R-:W-:Y:S05]  /*7560*/  BRA `(.L_x_130) ;  /* 0xffffffac00b47947 */ /* 0x000fea000383ffff */
.L_x_38:
[----:B----4-:R-:W-:-:S07]  /*7570*/  MOV R0, UR5 ;  /* 0x0000000500007c02 */ /* 0x010fce0008000f00 */
.L_x_131:
[----:B-1----:R1:W2:Y:S02]  /*7580*/  SYNCS.PHASECHK.TRANS64.TRYWAIT P0, [R0+URZ], R3 ;  /* 0x00000003000075a7 */ /* 0x0022a400080011ff */
[----:B--2---:R-:W-:Y:S05]  /*7590*/  @!P0 NANOSLEEP.SYNCS 0x989680 ;  /* 0x009896800000895d */ /* 0x004fea0003900000 */
[----:B------:R-:W2:Y:S02]  /*75a0*/  @!P0 SYNCS.PHASECHK.TRANS64 P0, [R0+URZ], R3 ;  /* 0x00000003000085a7 */ /* 0x000ea400080010ff */
[----:B--2---:R-:W-:Y:S05]  /*75b0*/  @!P0 BRA `(.L_x_131) ;  /* 0xfffffffc00f08947 */ /* 0x004fea000383ffff */
[----:B------:R-:W-:Y:S05]  /*75c0*/  BRA `(.L_x_132) ;  /* 0xffffffac00c07947 */ /* 0x000fea000383ffff */
.L_x_39:
[----:B----4-:R-:W-:-:S07]  /*75d0*/  MOV R0, UR5 ;  /* 0x0000000500007c02 */ /* 0x010fce0008000f00 */
.L_x_133:
[----:B-1----:R1:W2:Y:S02]  /*75e0*/  SYNCS.PHASECHK.TRANS64.TRYWAIT P0, [R0+URZ], R3 ;  /* 0x00000003000075a7 */ /* 0x0022a400080011ff */
[----:B--2---:R-:W-:Y:S05]  /*75f0*/  @!P0 NANOSLEEP.SYNCS 0x989680 ;  /* 0x009896800000895d */ /* 0x004fea0003900000 */
[----:B------:R-:W2:Y:S02]  /*7600*/  @!P0 SYNCS.PHASECHK.TRANS64 P0, [R0+URZ], R3 ;  /* 0x00000003000085a7 */ /* 0x000ea400080010ff */
[----:B--2---:R-:W-:Y:S05]  /*7610*/  @!P0 BRA `(.L_x_133) ;  /* 0xfffffffc00f08947 */ /* 0x004fea000383ffff */
[----:B------:R-:W-:Y:S05]  /*7620*/  BRA `(.L_x_134) ;  /* 0xffffffac00cc7947 */ /* 0x000fea000383ffff */
.L_x_40:
[----:B----4-:R-:W-:-:S07]  /*7630*/  MOV R0, UR5 ;  /* 0x0000000500007c02 */ /* 0x010fce0008000f00 */
.L_x_135:
[----:B-1----:R1:W2:Y:S02]  /*7640*/  SYNCS.PHASECHK.TRANS64.TRYWAIT P0, [R0+URZ], R3 ;  /* 0x00000003000075a7 */ /* 0x0022a400080011ff */
[----:B--2---:R-:W-:Y:S05]  /*7650*/  @!P0 NANOSLEEP.SYNCS 0x989680 ;  /* 0x009896800000895d */ /* 0x004fea0003900000 */
[----:B------:R-:W2:Y:S02]  /*7660*/  @!P0 SYNCS.PHASECHK.TRANS64 P0, [R0+URZ], R3 ;  /* 0x00000003000085a7 */ /* 0x000ea400080010ff */
[----:B--2---:R-:W-:Y:S05]  /*7670*/  @!P0 BRA `(.L_x_135) ;  /* 0xfffffffc00f08947 */ /* 0x004fea000383ffff */
[----:B------:R-:W-:Y:S05]  /*7680*/  BRA `(.L_x_136) ;  /* 0xffffffac00d87947 */ /* 0x000fea000383ffff */
.L_x_41:
[----:B----4-:R-:W-:-:S07]  /*7690*/  MOV R0, UR5 ;  /* 0x0000000500007c02 */ /* 0x010fce0008000f00 */
.L_x_137:
[----:B-1----:R1:W2:Y:S02]  /*76a0*/  SYNCS.PHASECHK.TRANS64.TRYWAIT P0, [R0+URZ], R3 ;  /* 0x00000003000075a7 */ /* 0x0022a400080011ff */
[----:B--2---:R-:W-:Y:S05]  /*76b0*/  @!P0 NANOSLEEP.SYNCS 0x989680 ;  /* 0x009896800000895d */ /* 0x004fea0003900000 */
[----:B------:R-:W2:Y:S02]  /*76c0*/  @!P0 SYNCS.PHASECHK.TRANS64 P0, [R0+URZ], R3 ;  /* 0x00000003000085a7 */ /* 0x000ea400080010ff */
[----:B--2---:R-:W-:Y:S05]  /*76d0*/  @!P0 BRA `(.L_x_137) ;  /* 0xfffffffc00f08947 */ /* 0x004fea000383ffff */
[----:B------:R-:W-:Y:S05]  /*76e0*/  BRA `(.L_x_138) ;  /* 0xffffffac00e47947 */ /* 0x000fea000383ffff */
.L_x_42:
[----:B----4-:R-:W-:-:S07]  /*76f0*/  MOV R0, UR5 ;  /* 0x0000000500007c02 */ /* 0x010fce0008000f00 */
.L_x_139:
[----:B-1----:R1:W2:Y:S02]  /*7700*/  SYNCS.PHASECHK.TRANS64.TRYWAIT P0, [R0+URZ], R3 ;  /* 0x00000003000075a7 */ /* 0x0022a400080011ff */
[----:B--2---:R-:W-:Y:S05]  /*7710*/  @!P0 NANOSLEEP.SYNCS 0x989680 ;  /* 0x009896800000895d */ /* 0x004fea0003900000 */
[----:B------:R-:W2:Y:S02]  /*7720*/  @!P0 SYNCS.PHASECHK.TRANS64 P0, [R0+URZ], R3 ;  /* 0x00000003000085a7 */ /* 0x000ea400080010ff */
[----:B--2---:R-:W-:Y:S05]  /*7730*/  @!P0 BRA `(.L_x_139) ;  /* 0xfffffffc00f08947 */ /* 0x004fea000383ffff */
[----:B------:R-:W-:Y:S05]  /*7740*/  BRA `(.L_x_140) ;  /* 0xffffffac00f07947 */ /* 0x000fea000383ffff */
.L_x_43:
[----:B----4-:R-:W-:-:S07]  /*7750*/  MOV R0, UR5 ;  /* 0x0000000500007c02 */ /* 0x010fce0008000f00 */
.L_x_141:
[----:B-1----:R1:W2:Y:S02]  /*7760*/  SYNCS.PHASECHK.TRANS64.TRYWAIT P0, [R0+URZ], R3 ;  /* 0x00000003000075a7 */ /* 0x0022a400080011ff */
[----:B--2---:R-:W-:Y:S05]  /*7770*/  @!P0 NANOSLEEP.SYNCS 0x989680 ;  /* 0x009896800000895d */ /* 0x004fea0003900000 */
[----:B------:R-:W2:Y:S02]  /*7780*/  @!P0 SYNCS.PHASECHK.TRANS64 P0, [R0+URZ], R3 ;  /* 0x00000003000085a7 */ /* 0x000ea400080010ff */
[----:B--2---:R-:W-:Y:S05]  /*7790*/  @!P0 BRA `(.L_x_141) ;  /* 0xfffffffc00f08947 */ /* 0x004fea000383ffff */
[----:B------:R-:W-:Y:S05]  /*77a0*/  BRA `(.L_x_142) ;  /* 0xffffffac00fc7947 */ /* 0x000fea000383ffff */
.L_x_44:
[----:B----4-:R-:W-:-:S07]  /*77b0*/  MOV R0, UR5 ;  /* 0x0000000500007c02 */ /* 0x010fce0008000f00 */
.L_x_143:
[----:B-1----:R1:W2:Y:S02]  /*77c0*/  SYNCS.PHASECHK.TRANS64.TRYWAIT P0, [R0+URZ], R3 ;  /* 0x00000003000075a7 */ /* 0x0022a400080011ff */
[----:B--2---:R-:W-:Y:S05]  /*77d0*/  @!P0 NANOSLEEP.SYNCS 0x989680 ;  /* 0x009896800000895d */ /* 0x004fea0003900000 */
[----:B------:R-:W2:Y:S02]  /*77e0*/  @!P0 SYNCS.PHASECHK.TRANS64 P0, [R0+URZ], R3 ;  /* 0x00000003000085a7 */ /* 0x000ea400080010ff */
[----:B--2---:R-:W-:Y:S05]  /*77f0*/  @!P0 BRA `(.L_x_143) ;  /* 0xfffffffc00f08947 */ /* 0x004fea000383ffff */
[----:B------:R-:W-:Y:S05]  /*7800*/  BRA `(.L_x_144) ;  /* 0xffffffb000087947 */ /* 0x000fea000383ffff */
.L_x_45:
[----:B----4-:R-:W-:-:S07]  /*7810*/  MOV R0, UR5 ;  /* 0x0000000500007c02 */ /* 0x010fce0008000f00 */
.L_x_145:
[----:B-1----:R1:W2:Y:S02]  /*7820*/  SYNCS.PHASECHK.TRANS64.TRYWAIT P0, [R0+URZ], R3 ;  /* 0x00000003000075a7 */ /* 0x0022a400080011ff */
[----:B--2---:R-:W-:Y:S05]  /*7830*/  @!P0 NANOSLEEP.SYNCS 0x989680 ;  /* 0x009896800000895d */ /* 0x004fea0003900000 */
[----:B------:R-:W2:Y:S02]  /*7840*/  @!P0 SYNCS.PHASECHK.TRANS64 P0, [R0+URZ], R3 ;  /* 0x00000003000085a7 */ /* 0x000ea400080010ff */
[----:B--2---:R-:W-:Y:S05]  /*7850*/  @!P0 BRA `(.L_x_145) ;  /* 0xfffffffc00f08947 */ /* 0x004fea000383ffff */
[----:B------:R-:W-:Y:S05]  /*7860*/  BRA `(.L_x_146) ;  /* 0xffffffb000147947 */ /* 0x000fea000383ffff */
.L_x_46:
[----:B----4-:R-:W-:-:S07]  /*7870*/  MOV R0, UR5 ;  /* 0x0000000500007c02 */ /* 0x010fce0008000f00 */
.L_x_147:
[----:B-1----:R1:W2:Y:S02]  /*7880*/  SYNCS.PHASECHK.TRANS64.TRYWAIT P0, [R0+URZ], R3 ;  /* 0x00000003000075a7 */ /* 0x0022a400080011ff */
[----:B--2---:R-:W-:Y:S05]  /*7890*/  @!P0 NANOSLEEP.SYNCS 0x989680 ;  /* 0x009896800000895d */ /* 0x004fea0003900000 */
[----:B------:R-:W2:Y:S02]  /*78a0*/  @!P0 SYNCS.PHASECHK.TRANS64 P0, [R0+URZ], R3 ;  /* 0x00000003000085a7 */ /* 0x000ea400080010ff */
[----:B--2---:R-:W-:Y:S05]  /*78b0*/  @!P0 BRA `(.L_x_147) ;  /* 0xfffffffc00f08947 */ /* 0x004fea000383ffff */
[----:B------:R-:W-:Y:S05]  /*78c0*/  BRA `(.L_x_148) ;  /* 0xffffffb000207947 */ /* 0x000fea000383ffff */
.L_x_47:
[----:B----4-:R-:W-:-:S07]  /*78d0*/  MOV R0, UR5 ;  /* 0x0000000500007c02 */ /* 0x010fce0008000f00 */
.L_x_149:
[----:B-1----:R1:W2:Y:S02]  /*78e0*/  SYNCS.PHASECHK.TRANS64.TRYWAIT P0, [R0+URZ], R3 ;  /* 0x00000003000075a7 */ /* 0x0022a400080011ff */
[----:B--2---:R-:W-:Y:S05]  /*78f0*/  @!P0 NANOSLEEP.SYNCS 0x989680 ;  /* 0x009896800000895d */ /* 0x004fea0003900000 */
[----:B------:R-:W2:Y:S02]  /*7900*/  @!P0 SYNCS.PHASECHK.TRANS64 P0, [R0+URZ], R3 ;  /* 0x00000003000085a7 */ /* 0x000ea400080010ff */
[----:B--2---:R-:W-:Y:S05]  /*7910*/  @!P0 BRA `(.L_x_149) ;  /* 0xfffffffc00f08947 */ /* 0x004fea000383ffff */
[----:B------:R-:W-:Y:S05]  /*7920*/  BRA `(.L_x_150) ;  /* 0xffffffb0002c7947 */ /* 0x000fea000383ffff */
.L_x_48:
[----:B----4-:R-:W-:-:S07]  /*7930*/  MOV R0, UR5 ;  /* 0x0000000500007c02 */ /* 0x010fce0008000f00 */
.L_x_151:
[----:B-1----:R1:W2:Y:S02]  /*7940*/  SYNCS.PHASECHK.TRANS64.TRYWAIT P0, [R0+URZ], R3 ;  /* 0x00000003000075a7 */ /* 0x0022a400080011ff */
[----:B--2---:R-:W-:Y:S05]  /*7950*/  @!P0 NANOSLEEP.SYNCS 0x989680 ;  /* 0x009896800000895d */ /* 0x004fea0003900000 */
[----:B------:R-:W2:Y:S02]  /*7960*/  @!P0 SYNCS.PHASECHK.TRANS64 P0, [R0+URZ], R3 ;  /* 0x00000003000085a7 */ /* 0x000ea400080010ff */
[----:B--2---:R-:W-:Y:S05]  /*7970*/  @!P0 BRA `(.L_x_151) ;  /* 0xfffffffc00f08947 */ /* 0x004fea000383ffff */
[----:B------:R-:W-:Y:S05]  /*7980*/  BRA `(.L_x_152) ;  /* 0xffffffb000387947 */ /* 0x000fea000383ffff */
.L_x_51:
[----:B-1----:R1:W2:Y:S02]  /*7990*/  SYNCS.PHASECHK.TRANS64.TRYWAIT P0, [R0+URZ+0x170], R4 ;  /* 0x00017004000075a7 */ /* 0x0022a400080011ff */
[----:B--2---:R-:W-:Y:S05]  /*79a0*/  @!P0 NANOSLEEP.SYNCS 0x989680 ;  /* 0x009896800000895d */ /* 0x004fea0003900000 */
[----:B------:R-:W2:Y:S02]  /*79b0*/  @!P0 SYNCS.PHASECHK.TRANS64 P0, [R0+URZ+0x170], R4 ;  /* 0x00017004000085a7 */ /* 0x000ea400080010ff */
[----:B--2---:R-:W-:Y:S05]  /*79c0*/  @!P0 BRA `(.L_x_51) ;  /* 0xfffffffc00f08947 */ /* 0x004fea000383ffff */
[----:B------:R-:W-:Y:S05]  /*79d0*/  BRA `(.L_x_153) ;  /* 0xffffffb000947947 */ /* 0x000fea000383ffff */
.L_x_52:
[----:B------:R-:W-:-:S07]  /*79e0*/  MOV R0, UR5 ;  /* 0x0000000500007c02 */ /* 0x000fce0008000f00 */
.L_x_154:
[----:B-1----:R1:W2:Y:S02]  /*79f0*/  SYNCS.PHASECHK.TRANS64.TRYWAIT P0, [R0+URZ+0x120], R5 ;  /* 0x00012005000075a7 */ /* 0x0022a400080011ff */
[----:B--2---:R-:W-:Y:S05]  /*7a00*/  @!P0 NANOSLEEP.SYNCS 0x989680 ;  /* 0x009896800000895d */ /* 0x004fea0003900000 */
[----:B------:R-:W2:Y:S02]  /*7a10*/  @!P0 SYNCS.PHASECHK.TRANS64 P0, [R0+URZ+0x120], R5 ;  /* 0x00012005000085a7 */ /* 0x000ea400080010ff */
[----:B--2---:R-:W-:Y:S05]  /*7a20*/  @!P0 BRA `(.L_x_154) ;  /* 0xfffffffc00f08947 */ /* 0x004fea000383ffff */
[----:B------:R-:W-:Y:S05]  /*7a30*/  BRA `(.L_x_155) ;  /* 0xffffffb000a47947 */ /* 0x000fea000383ffff */
.L_x_53:
[----:B-1----:R1:W2:Y:S02]  /*7a40*/  SYNCS.PHASECHK.TRANS64.TRYWAIT P1, [R0+URZ+0x110], R4 ;  /* 0x00011004000075a7 */ /* 0x0022a400080211ff */
[----:B--2---:R-:W-:Y:S05]  /*7a50*/  @!P1 NANOSLEEP.SYNCS 0x989680 ;  /* 0x009896800000995d */ /* 0x004fea0003900000 */
[----:B------:R-:W2:Y:S02]  /*7a60*/  @!P1 SYNCS.PHASECHK.TRANS64 P1, [R0+URZ+0x110], R4 ;  /* 0x00011004000095a7 */ /* 0x000ea400080210ff */
[----:B--2---:R-:W-:Y:S05]  /*7a70*/  @!P1 BRA `(.L_x_53) ;  /* 0xfffffffc00f09947 */ /* 0x004fea000383ffff */
[----:B------:R-:W-:Y:S05]  /*7a80*/  BRA `(.L_x_156) ;  /* 0xffffffb000d47947 */ /* 0x000fea000383ffff */
.L_x_56:
[----:B------:R-:W-:-:S07]  /*7a90*/  MOV R0, UR5 ;  /* 0x0000000500007c02 */ /* 0x000fce0008000f00 */
.L_x_157:
[----:B-1----:R1:W2:Y:S02]  /*7aa0*/  SYNCS.PHASECHK.TRANS64.TRYWAIT P0, [R0+URZ+0x120], R2 ;  /* 0x00012002000075a7 */ /* 0x0022a400080011ff */
[----:B--2---:R-:W-:Y:S05]  /*7ab0*/  @!P0 NANOSLEEP.SYNCS 0x989680 ;  /* 0x009896800000895d */ /* 0x004fea0003900000 */
[----:B------:R-:W2:Y:S02]  /*7ac0*/  @!P0 SYNCS.PHASECHK.TRANS64 P0, [R0+URZ+0x120], R2 ;  /* 0x00012002000085a7 */ /* 0x000ea400080010ff */
[----:B--2---:R-:W-:Y:S05]  /*7ad0*/  @!P0 BRA `(.L_x_157) ;  /* 0xfffffffc00f08947 */ /* 0x004fea000383ffff */
[----:B------:R-:W-:Y:S05]  /*7ae0*/  BRA `(.L_x_55) ;  /* 0xffffffb400287947 */ /* 0x000fea000383ffff */
.L_x_63:
[----:B-1----:R1:W2:Y:S02]  /*7af0*/  SYNCS.PHASECHK.TRANS64.TRYWAIT P1, [R0+URZ+0x110], R2 ;  /* 0x00011002000075a7 */ /* 0x0022a400080211ff */
[----:B--2---:R-:W-:Y:S05]  /*7b00*/  @!P1 NANOSLEEP.SYNCS 0x989680 ;  /* 0x009896800000995d */ /* 0x004fea0003900000 */
[----:B------:R-:W2:Y:S02]  /*7b10*/  @!P1 SYNCS.PHASECHK.TRANS64 P1, [R0+URZ+0x110], R2 ;  /* 0x00011002000095a7 */ /* 0x000ea400080210ff */
[----:B--2---:R-:W-:Y:S05]  /*7b20*/  @!P1 BRA `(.L_x_63) ;  /* 0xfffffffc00f09947 */ /* 0x004fea000383ffff */
[----:B------:R-:W-:Y:S05]  /*7b30*/  BRA `(.L_x_158) ;  /* 0xffffffb800947947 */ /* 0x000fea000383ffff */
.L_x_64:
[----:B------:R-:W-:-:S07]  /*7b40*/  MOV R2, UR7 ;  /* 0x0000000700027c02 */ /* 0x000fce0008000f00 */
.L_x_159:
[----:B-1----:R1:W2:Y:S02]  /*7b50*/  SYNCS.PHASECHK.TRANS64.TRYWAIT P0, [R2+URZ+0x150], R0 ;  /* 0x00015000020075a7 */ /* 0x0022a400080011ff */
[----:B--2---:R-:W-:Y:S05]  /*7b60*/  @!P0 NANOSLEEP.SYNCS 0x989680 ;  /* 0x009896800000895d */ /* 0x004fea0003900000 */
[----:B------:R-:W2:Y:S02]  /*7b70*/  @!P0 SYNCS.PHASECHK.TRANS64 P0, [R2+URZ+0x150], R0 ;  /* 0x00015000020085a7 */ /* 0x000ea400080010ff */
[----:B--2---:R-:W-:Y:S05]  /*7b80*/  @!P0 BRA `(.L_x_159) ;  /* 0xfffffffc00f08947 */ /* 0x004fea000383ffff */
[----:B------:R-:W-:Y:S05]  /*7b90*/  BRA `(.L_x_160) ;  /* 0xffffffb800e47947 */ /* 0x000fea000383ffff */
.L_x_67:
[----:B------:R-:W-:Y:S07]  /*7ba0*/  MOV R0, UR6 ;  /* 0x0000000600007c02 */ /* 0x000fee0008000f00 */
.L_x_161:
[----:B-1----:R1:W2:Y:S02]  /*7bb0*/  SYNCS.PHASECHK.TRANS64.TRYWAIT P0, [R0+URZ], R2 ;  /* 0x00000002000075a7 */ /* 0x0022a400080011ff */
[----:B--2---:R-:W-:Y:S05]  /*7bc0*/  @!P0 NANOSLEEP.SYNCS 0x989680 ;  /* 0x009896800000895d */ /* 0x004fea0003900000 */
[----:B------:R-:W2:Y:S02]  /*7bd0*/  @!P0 SYNCS.PHASECHK.TRANS64 P0, [R0+URZ], R2 ;  /* 0x00000002000085a7 */ /* 0x000ea400080010ff */
[----:B--2---:R-:W-:Y:S05]  /*7be0*/  @!P0 BRA `(.L_x_161) ;  /* 0xfffffffc00f08947 */ /* 0x004fea000383ffff */
[----:B------:R-:W-:Y:S05]  /*7bf0*/  BRA `(.L_x_66) ;  /* 0xffffffbc00007947 */ /* 0x000fea000383ffff */
.L_x_70:
[----:B------:R-:W-:-:S07]  /*7c00*/  MOV R0, UR6 ;  /* 0x0000000600007c02 */ /* 0x000fce0008000f00 */
.L_x_162:
[----:B--2---:R2:W4:Y:S02]  /*7c10*/  SYNCS.PHASECHK.TRANS64.TRYWAIT P0, [R0+URZ], R2 ;  /* 0x00000002000075a7 */ /* 0x00452400080011ff */
[----:B----4-:R-:W-:Y:S05]  /*7c20*/  @!P0 NANOSLEEP.SYNCS 0x989680 ;  /* 0x009896800000895d */ /* 0x010fea0003900000 */
[----:B------:R-:W4:Y:S02]  /*7c30*/  @!P0 SYNCS.PHASECHK.TRANS64 P0, [R0+URZ], R2 ;  /* 0x00000002000085a7 */ /* 0x000f2400080010ff */
[----:B----4-:R-:W-:Y:S05]  /*7c40*/  @!P0 BRA `(.L_x_162) ;  /* 0xfffffffc00f08947 */ /* 0x010fea000383ffff */
[----:B------:R-:W-:Y:S05]  /*7c50*/  BRA `(.L_x_163) ;  /* 0xffffffbc00dc7947 */ /* 0x000fea000383ffff */
.L_x_71:
[----:B------:R-:W-:-:S07]  /*7c60*/  MOV R0, UR6 ;  /* 0x0000000600007c02 */ /* 0x000fce0008000f00 */
.L_x_164:
[----:B-1----:R1:W2:Y:S02]  /*7c70*/  SYNCS.PHASECHK.TRANS64.TRYWAIT P0, [R0+URZ], R3 ;  /* 0x00000003000075a7 */ /* 0x0022a400080011ff */
[----:B--2---:R-:W-:Y:S05]  /*7c80*/  @!P0 NANOSLEEP.SYNCS 0x989680 ;  /* 0x009896800000895d */ /* 0x004fea0003900000 */
[----:B------:R-:W2:Y:S02]  /*7c90*/  @!P0 SYNCS.PHASECHK.TRANS64 P0, [R0+URZ], R3 ;  /* 0x00000003000085a7 */ /* 0x000ea400080010ff */
[----:B--2---:R-:W-:Y:S05]  /*7ca0*/  @!P0 BRA `(.L_x_164) ;  /* 0xfffffffc00f08947 */ /* 0x004fea000383ffff */
[----:B------:R-:W-:Y:S05]  /*7cb0*/  BRA `(.L_x_165) ;  /* 0xffffffbc00e87947 */ /* 0x000fea000383ffff */
.L_x_72:
[----:B------:R-:W-:-:S07]  /*7cc0*/  MOV R0, UR6 ;  /* 0x0000000600007c02 */ /* 0x000fce0008000f00 */
.L_x_166:
[----:B-1----:R1:W2:Y:S02]  /*7cd0*/  SYNCS.PHASECHK.TRANS64.TRYWAIT P0, [R0+URZ], R3 ;  /* 0x00000003000075a7 */ /* 0x0022a400080011ff */
[----:B--2---:R-:W-:Y:S05]  /*7ce0*/  @!P0 NANOSLEEP.SYNCS 0x989680 ;  /* 0x009896800000895d */ /* 0x004fea0003900000 */
[----:B------:R-:W2:Y:S02]  /*7cf0*/  @!P0 SYNCS.PHASECHK.TRANS64 P0, [R0+URZ], R3 ;  /* 0x00000003000085a7 */ /* 0x000ea400080010ff */
[----:B--2---:R-:W-:Y:S05]  /*7d00*/  @!P0 BRA `(.L_x_166) ;  /* 0xfffffffc00f08947 */ /* 0x004fea000383ffff */
[----:B------:R-:W-:Y:S05]  /*7d10*/  BRA `(.L_x_167) ;  /* 0xffffffbc00f47947 */ /* 0x000fea000383ffff */
.L_x_73:
[----:B-1----:R-:W-:-:S07]  /*7d20*/  MOV R0, UR7 ;  /* 0x0000000700007c02 */ /* 0x002fce0008000f00 */
.L_x_168:
[----:B-1----:R1:W2:Y:S02]  /*7d30*/  SYNCS.PHASECHK.TRANS64.TRYWAIT P0, [R0+URZ], R2 ;  /* 0x00000002000075a7 */ /* 0x0022a400080011ff */
[----:B--2---:R-:W-:Y:S05]  /*7d40*/  @!P0 NANOSLEEP.SYNCS 0x989680 ;  /* 0x009896800000895d */ /* 0x004fea0003900000 */
[----:B------:R-:W2:Y:S02]  /*7d50*/  @!P0 SYNCS.PHASECHK.TRANS64 P0, [R0+URZ], R2 ;  /* 0x00000002000085a7 */ /* 0x000ea400080010ff */
[----:B--2---:R-:W-:Y:S05]  /*7d60*/  @!P0 BRA `(.L_x_168) ;  /* 0xfffffffc00f08947 */ /* 0x004fea000383ffff */
[----:B------:R-:W-:Y:S05]  /*7d70*/  BRA `(.L_x_169) ;  /* 0xffffffc000007947 */ /* 0x000fea000383ffff */
.L_x_78:
[----:B--2---:R2:W3:Y:S02]  /*7d80*/  SYNCS.PHASECHK.TRANS64.TRYWAIT P0, [R0+URZ+0x110], R2 ;  /* 0x00011002000075a7 */ /* 0x0044e400080011ff */
[----:B---3--:R-:W-:Y:S05]  /*7d90*/  @!P0 NANOSLEEP.SYNCS 0x989680 ;  /* 0x009896800000895d */ /* 0x008fea0003900000 */
[----:B------:R-:W3:Y:S02]  /*7da0*/  @!P0 SYNCS.PHASECHK.TRANS64 P0, [R0+URZ+0x110], R2 ;  /* 0x00011002000085a7 */ /* 0x000ee400080010ff */
[----:B---3--:R-:W-:Y:S05]  /*7db0*/  @!P0 BRA `(.L_x_78) ;  /* 0xfffffffc00f08947 */ /* 0x008fea000383ffff */
[----:B------:R-:W-:Y:S05]  /*7dc0*/  BRA `(.L_x_170) ;  /* 0xffffffc000f87947 */ /* 0x000fea000383ffff */
.L_x_81:
[----:B------:R-:W-:Y:S07]  /*7dd0*/  MOV R0, UR7 ;  /* 0x0000000700007c02 */ /* 0x000fee0008000f00 */
.L_x_171:
[----:B--2---:R2:W3:Y:S02]  /*7de0*/  SYNCS.PHASECHK.TRANS64.TRYWAIT P0, [R0+URZ+0x108], R2 ;  /* 0x00010802000075a7 */ /* 0x0044e400080011ff */
[----:B---3--:R-:W-:Y:S05]  /*7df0*/  @!P0 NANOSLEEP.SYNCS 0x989680 ;  /* 0x009896800000895d */ /* 0x008fea0003900000 */
[----:B------:R-:W3:Y:S02]  /*7e00*/  @!P0 SYNCS.PHASECHK.TRANS64 P0, [R0+URZ+0x108], R2 ;  /* 0x00010802000085a7 */ /* 0x000ee400080010ff */
[----:B---3--:R-:W-:Y:S05]  /*7e10*/  @!P0 BRA `(.L_x_171) ;  /* 0xfffffffc00f08947 */ /* 0x008fea000383ffff */
[----:B------:R-:W-:Y:S05]  /*7e20*/  BRA `(.L_x_80) ;  /* 0xffffffc400d87947 */ /* 0x000fea000383ffff */
.L_x_84:
[----:B------:R-:W-:Y:S07]  /*7e30*/  MOV R0, UR15 ;  /* 0x0000000f00007c02 */ /* 0x000fee0008000f00 */
.L_x_172:
[----:B-1----:R1:W2:Y:S02]  /*7e40*/  SYNCS.PHASECHK.TRANS64.TRYWAIT P0, [R0+URZ+0xe8], R9 ;  /* 0x0000e809000075a7 */ /* 0x0022a400080011ff */
[----:B--2---:R-:W-:Y:S05]  /*7e50*/  @!P0 NANOSLEEP.SYNCS 0x989680 ;  /* 0x009896800000895d */ /* 0x004fea0003900000 */
[----:B------:R-:W2:Y:S02]  /*7e60*/  @!P0 SYNCS.PHASECHK.TRANS64 P0, [R0+URZ+0xe8], R9 ;  /* 0x0000e809000085a7 */ /* 0x000ea400080010ff */
[----:B--2---:R-:W-:Y:S05]  /*7e70*/  @!P0 BRA `(.L_x_172) ;  /* 0xfffffffc00f08947 */ /* 0x004fea000383ffff */
[----:B------:R-:W-:Y:S05]  /*7e80*/  BRA `(.L_x_173) ;  /* 0xffffffc800507947 */ /* 0x000fea000383ffff */
.L_x_85:
[----:B------:R-:W-:Y:S07]  /*7e90*/  MOV R0, UR13 ;  /* 0x0000000d00007c02 */ /* 0x000fee0008000f00 */
.L_x_174:
[----:B-1----:R1:W2:Y:S02]  /*7ea0*/  SYNCS.PHASECHK.TRANS64.TRYWAIT P0, [R0+URZ+0xe8], R20 ;  /* 0x0000e814000075a7 */ /* 0x0022a400080011ff */
[----:B--2---:R-:W-:Y:S05]  /*7eb0*/  @!P0 NANOSLEEP.SYNCS 0x989680 ;  /* 0x009896800000895d */ /* 0x004fea0003900000 */
[----:B------:R-:W2:Y:S02]  /*7ec0*/  @!P0 SYNCS.PHASECHK.TRANS64 P0, [R0+URZ+0xe8], R20 ;  /* 0x0000e814000085a7 */ /* 0x000ea400080010ff */
[----:B--2---:R-:W-:Y:S05]  /*7ed0*/  @!P0 BRA `(.L_x_174) ;  /* 0xfffffffc00f08947 */ /* 0x004fea000383ffff */
[----:B------:R-:W-:Y:S05]  /*7ee0*/  BRA `(.L_x_175) ;  /* 0xffffffc800f07947 */ /* 0x000fea000383ffff */
.L_x_87:
[----:B------:R-:W-:-:S07]  /*7ef0*/  MOV R0, UR4 ;  /* 0x0000000400007c02 */ /* 0x000fce0008000f00 */
.L_x_176:
[----:B-1----:R1:W3:Y:S02]  /*7f00*/  SYNCS.PHASECHK.TRANS64.TRYWAIT P0, [R0+URZ], R2 ;  /* 0x00000002000075a7 */ /* 0x0022e400080011ff */
[----:B---3--:R-:W-:Y:S05]  /*7f10*/  @!P0 NANOSLEEP.SYNCS 0x989680 ;  /* 0x009896800000895d */ /* 0x008fea0003900000 */
[----:B------:R-:W3:Y:S02]  /*7f20*/  @!P0 SYNCS.PHASECHK.TRANS64 P0, [R0+URZ], R2 ;  /* 0x00000002000085a7 */ /* 0x000ee400080010ff */
[----:B---3--:R-:W-:Y:S05]  /*7f30*/  @!P0 BRA `(.L_x_176) ;  /* 0xfffffffc00f08947 */ /* 0x008fea000383ffff */
[----:B------:R-:W-:Y:S05]  /*7f40*/  BRA `(.L_x_177) ;  /* 0xffffffcc007c7947 */ /* 0x000fea000383ffff */
.L_x_88:
[----:B------:R-:W-:-:S07]  /*7f50*/  MOV R0, UR4 ;  /* 0x0000000400007c02 */ /* 0x000fce0008000f00 */
.L_x_178:
[----:B-1----:R1:W3:Y:S02]  /*7f60*/  SYNCS.PHASECHK.TRANS64.TRYWAIT P0, [R0+URZ], R2 ;  /* 0x00000002000075a7 */ /* 0x0022e400080011ff */
[----:B---3--:R-:W-:Y:S05]  /*7f70*/  @!P0 NANOSLEEP.SYNCS 0x989680 ;  /* 0x009896800000895d */ /* 0x008fea0003900000 */
[----:B------:R-:W3:Y:S02]  /*7f80*/  @!P0 SYNCS.PHASECHK.TRANS64 P0, [R0+URZ], R2 ;  /* 0x00000002000085a7 */ /* 0x000ee400080010ff */
[----:B---3--:R-:W-:Y:S05]  /*7f90*/  @!P0 BRA `(.L_x_178) ;  /* 0xfffffffc00f08947 */ /* 0x008fea000383ffff */
[----:B------:R-:W-:Y:S05]  /*7fa0*/  BRA `(.L_x_179) ;  /* 0xffffffcc00887947 */ /* 0x000fea000383ffff */
.L_x_90:
[----:B--2---:R2:W4:Y:S02]  /*7fb0*/  SYNCS.PHASECHK.TRANS64.TRYWAIT P0, [R0+URZ+0x110], R2 ;  /* 0x00011002000075a7 */ /* 0x00452400080011ff */
[----:B----4-:R-:W-:Y:S05]  /*7fc0*/  @!P0 NANOSLEEP.SYNCS 0x989680 ;  /* 0x009896800000895d */ /* 0x010fea0003900000 */
[----:B------:R-:W4:Y:S02]  /*7fd0*/  @!P0 SYNCS.PHASECHK.TRANS64 P0, [R0+URZ+0x110], R2 ;  /* 0x00011002000085a7 */ /* 0x000f2400080010ff */
[----:B----4-:R-:W-:Y:S05]  /*7fe0*/  @!P0 BRA `(.L_x_90) ;  /* 0xfffffffc00f08947 */ /* 0x010fea000383ffff */
[----:B------:R-:W-:Y:S05]  /*7ff0*/  BRA `(.L_x_180) ;  /* 0xffffffd000787947 */ /* 0x000fea000383ffff */
.L_x_100:
[----:B-1----:R1:W3:Y:S02]  /*8000*/  SYNCS.PHASECHK.TRANS64.TRYWAIT P1, [R2+URZ+0xd0], R4 ;  /* 0x0000d004020075a7 */ /* 0x0022e400080211ff */
[----:B---3--:R-:W-:Y:S05]  /*8010*/  @!P1 NANOSLEEP.SYNCS 0x989680 ;  /* 0x009896800000995d */ /* 0x008fea0003900000 */
[----:B------:R-:W3:Y:S02]  /*8020*/  @!P1 SYNCS.PHASECHK.TRANS64 P1, [R2+URZ+0xd0], R4 ;  /* 0x0000d004020095a7 */ /* 0x000ee400080210ff */
[----:B---3--:R-:W-:Y:S05]  /*8030*/  @!P1 BRA `(.L_x_100) ;  /* 0xfffffffc00f09947 */ /* 0x008fea000383ffff */
[----:B------:R-:W-:Y:S05]  /*8040*/  BRA `(.L_x_99) ;  /* 0xffffffdc00787947 */ /* 0x000fea000383ffff */
.L_x_102:
[----:B-1----:R1:W2:Y:S02]  /*8050*/  SYNCS.PHASECHK.TRANS64.TRYWAIT P0, [R44+URZ+0x130], R3 ;  /* 0x000130032c0075a7 */ /* 0x0022a400080011ff */
[----:B--2---:R-:W-:Y:S05]  /*8060*/  @!P0 NANOSLEEP.SYNCS 0x989680 ;  /* 0x009896800000895d */ /* 0x004fea0003900000 */
[----:B------:R-:W2:Y:S02]  /*8070*/  @!P0 SYNCS.PHASECHK.TRANS64 P0, [R44+URZ+0x130], R3 ;  /* 0x000130032c0085a7 */ /* 0x000ea400080010ff */
[----:B--2---:R-:W-:Y:S05]  /*8080*/  @!P0 BRA `(.L_x_102) ;  /* 0xfffffffc00f08947 */ /* 0x004fea000383ffff */
[----:B------:R-:W-:Y:S05]  /*8090*/  BRA `(.L_x_101) ;  /* 0xffffffdc00c87947 */ /* 0x000fea000383ffff */
.L_x_113:
[----:B-1----:R1:W2:Y:S02]  /*80a0*/  SYNCS.PHASECHK.TRANS64.TRYWAIT P0, [R2+URZ+0xd0], R45 ;  /* 0x0000d02d020075a7 */ /* 0x0022a400080011ff */
[----:B--2---:R-:W-:Y:S05]  /*80b0*/  @!P0 NANOSLEEP.SYNCS 0x989680 ;  /* 0x009896800000895d */ /* 0x004fea0003900000 */
[----:B------:R-:W2:Y:S02]  /*80c0*/  @!P0 SYNCS.PHASECHK.TRANS64 P0, [R2+URZ+0xd0], R45 ;  /* 0x0000d02d020085a7 */ /* 0x000ea400080010ff */
[----:B--2---:R-:W-:Y:S05]  /*80d0*/  @!P0 BRA `(.L_x_113) ;  /* 0xfffffffc00f08947 */ /* 0x004fea000383ffff */
[----:B------:R-:W-:Y:S05]  /*80e0*/  BRA `(.L_x_112) ;  /* 0xffffffe400d87947 */ /* 0x000fea000383ffff */
        .weak           $__internal_0_$__cuda_sm10x_tcgen05_guardrail_trap_col_being_dealloced_not_returned_by_alloc
        .type           $__internal_0_$__cuda_sm10x_tcgen05_guardrail_trap_col_being_dealloced_not_returned_by_alloc,@function
        .size           $__internal_0_$__cuda_sm10x_tcgen05_guardrail_trap_col_being_dealloced_not_returned_by_alloc,($__internal_1_$__cuda_sm10x_tcgen05_guardrail_trap_phase_invalid_during_alloc - $__internal_0_$__cuda_sm10x_tcgen05_guardrail_trap_col_being_dealloced_not_returned_by_alloc)
$__internal_0_$__cuda_sm10x_tcgen05_guardrail_trap_col_being_dealloced_not_returned_by_alloc:
[----:B------:R-:W-:Y:S05]  /*80f0*/  BPT.TRAP 0x1 ;  /* 0x000000040000795c */ /* 0x000fea0000300000 */
[----:B------:R-:W-:-:S04]  /*8100*/  HFMA2 R3, -RZ, RZ, 0, 0 ;  /* 0x00000000ff037431 */ /* 0x000fc800000001ff */
[----:B------:R-:W-:Y:S05]  /*8110*/  RET.REL.NODEC R2 `(_ZN7cutlass13device_kernelINS_4gemm6kernel13GemmUniversalIN4cute5tupleIJiiiiEEENS1_10collective13CollectiveMmaINS1_35MainloopSm100TmaUmmaWarpSpecializedILi13ELi2ELi4ENS5_IJNS4_1CILi1EEESB_SB_EEEEENS5_IJNSA_ILi64EEESE_SE_EEENS_10bfloat16_tENS5_IJlSB_lEEESG_NS5_IJSB_llEEENS4_8TiledMMAINS4_8MMA_AtomIJNS4_20SM100_MMA_F16BF16_SSISG_SG_fLi64ELi64ELNS4_4UMMA5MajorE0ELSN_1ELNSM_7ScaleInE0ELSO_0EEEEEENS4_6LayoutISC_NS5_IJNSA_ILi0EEESS_SS_EEEEENS5_IJNS4_10UnderscoreESV_SV_EEEEENS4_13SM90_TMA_LOADENS4_14ComposedLayoutINS4_7SwizzleILi3ELi4ELi3EEENS4_18smem_ptr_flag_bitsILi16EEENSR_INS5_IJNSA_ILi8EEESE_EEENS5_IJSE_SB_EEEEEEEvNS4_8identityESY_NSZ_IS11_S13_NSR_INS5_IJSE_S14_EEENS5_IJSB_SE_EEEEEEEvS19_EENS_8epilogue10collective18CollectiveEpilogueINS1F_23Sm100TmaWarpSpecializedILi3ELi2ELi16ELb1ELb0EEEJSF_NS5_IJNSR_ISE_SB_EENSR_INSA_ILi32EEESB_EEEEESG_SH_SG_SH_NS1F_6fusion15FusionCallbacksIS1J_NS1O_17LinearCombinationISG_fSG_fLNS_15FloatRoundStyleE2EEESF_S1N_JEEENS4_5SM1004TMEM4LOAD26SM100_TMEM_LOAD_16dp256b4xESY_NSZ_INS10_ILi2ELi4ELi3EEES13_NSR_INS5_IJS14_S1L_EEENS5_IJS1L_SB_EEEEEEENS4_17SM75_U32x4_LDSM_NENS4_14SM90_TMA_STOREES22_NS4_17SM90_U32x4_STSM_NENS4_39AutoVectorizingCopyWithAssumedAlignmentILi128EEEEEEvvEEEEvNT_6ParamsE) ;  /* 0xffffff7c02b87950 */ /* 0x000fea0003c3ffff */
        .weak           $__internal_1_$__cuda_sm10x_tcgen05_guardrail_trap_phase_invalid_during_alloc
        .type           $__internal_1_$__cuda_sm10x_tcgen05_guardrail_trap_phase_invalid_during_alloc,@function
        .size           $__internal_1_$__cuda_sm10x_tcgen05_guardrail_trap_phase_invalid_during_alloc,($__internal_2_$__cuda_sm10x_tcgen05_guardrail_trap_unallocated_columns_being_dealloced - $__internal_1_$__cuda_sm10x_tcgen05_guardrail_trap_phase_invalid_during_alloc)
$__internal_1_$__cuda_sm10x_tcgen05_guardrail_trap_phase_invalid_during_alloc:
[----:B------:R-:W-:Y:S05]  /*8120*/  BPT.TRAP 0x1 ;  /* 0x000000040000795c */ /* 0x000fea0000300000 */
[----:B------:R-:W-:-:S04]  /*8130*/  MOV R3, 0x0 ;  /* 0x0000000000037802 */ /* 0x000fc80000000f00 */
[----:B------:R-:W-:Y:S05]  /*8140*/  RET.REL.NODEC R2 `(_ZN7cutlass13device_kernelINS_4gemm6kernel13GemmUniversalIN4cute5tupleIJiiiiEEENS1_10collective13CollectiveMmaINS1_35MainloopSm100TmaUmmaWarpSpecializedILi13ELi2ELi4ENS5_IJNS4_1CILi1EEESB_SB_EEEEENS5_IJNSA_ILi64EEESE_SE_EEENS_10bfloat16_tENS5_IJlSB_lEEESG_NS5_IJSB_llEEENS4_8TiledMMAINS4_8MMA_AtomIJNS4_20SM100_MMA_F16BF16_SSISG_SG_fLi64ELi64ELNS4_4UMMA5MajorE0ELSN_1ELNSM_7ScaleInE0ELSO_0EEEEEENS4_6LayoutISC_NS5_IJNSA_ILi0EEESS_SS_EEEEENS5_IJNS4_10UnderscoreESV_SV_EEEEENS4_13SM90_TMA_LOADENS4_14ComposedLayoutINS4_7SwizzleILi3ELi4ELi3EEENS4_18smem_ptr_flag_bitsILi16EEENSR_INS5_IJNSA_ILi8EEESE_EEENS5_IJSE_SB_EEEEEEEvNS4_8identityESY_NSZ_IS11_S13_NSR_INS5_IJSE_S14_EEENS5_IJSB_SE_EEEEEEEvS19_EENS_8epilogue10collective18CollectiveEpilogueINS1F_23Sm100TmaWarpSpecializedILi3ELi2ELi16ELb1ELb0EEEJSF_NS5_IJNSR_ISE_SB_EENSR_INSA_ILi32EEESB_EEEEESG_SH_SG_SH_NS1F_6fusion15FusionCallbacksIS1J_NS1O_17LinearCombinationISG_fSG_fLNS_15FloatRoundStyleE2EEESF_S1N_JEEENS4_5SM1004TMEM4LOAD26SM100_TMEM_LOAD_16dp256b4xESY_NSZ_INS10_ILi2ELi4ELi3EEES13_NSR_INS5_IJS14_S1L_EEENS5_IJS1L_SB_EEEEEEENS4_17SM75_U32x4_LDSM_NENS4_14SM90_TMA_STOREES22_NS4_17SM90_U32x4_STSM_NENS4_39AutoVectorizingCopyWithAssumedAlignmentILi128EEEEEEvvEEEEvNT_6ParamsE) ;  /* 0xffffff7c02ac7950 */ /* 0x000fea0003c3ffff */
        .weak           $__internal_2_$__cuda_sm10x_tcgen05_guardrail_trap_unallocated_columns_being_dealloced
        .type           $__internal_2_$__cuda_sm10x_tcgen05_guardrail_trap_unallocated_columns_being_dealloced,@function
        .size           $__internal_2_$__cuda_sm10x_tcgen05_guardrail_trap_unallocated_columns_being_dealloced,(.L_x_182 - $__internal_2_$__cuda_sm10x_tcgen05_guardrail_trap_unallocated_columns_being_dealloced)
$__internal_2_$__cuda_sm10x_tcgen05_guardrail_trap_unallocated_columns_being_dealloced:
[----:B------:R-:W-:Y:S05]  /*8150*/  BPT.TRAP 0x1 ;  /* 0x000000040000795c */ /* 0x000fea0000300000 */
[----:B------:R-:W-:-:S04]  /*8160*/  HFMA2 R3, -RZ, RZ, 0, 0 ;  /* 0x00000000ff037431 */ /* 0x000fc800000001ff */
[----:B------:R-:W-:Y:S05]  /*8170*/  RET.REL.NODEC R2 `(_ZN7cutlass13device_kernelINS_4gemm6kernel13GemmUniversalIN4cute5tupleIJiiiiEEENS1_10collective13CollectiveMmaINS1_35MainloopSm100TmaUmmaWarpSpecializedILi13ELi2ELi4ENS5_IJNS4_1CILi1EEESB_SB_EEEEENS5_IJNSA_ILi64EEESE_SE_EEENS_10bfloat16_tENS5_IJlSB_lEEESG_NS5_IJSB_llEEENS4_8TiledMMAINS4_8MMA_AtomIJNS4_20SM100_MMA_F16BF16_SSISG_SG_fLi64ELi64ELNS4_4UMMA5MajorE0ELSN_1ELNSM_7ScaleInE0ELSO_0EEEEEENS4_6LayoutISC_NS5_IJNSA_ILi0EEESS_SS_EEEEENS5_IJNS4_10UnderscoreESV_SV_EEEEENS4_13SM90_TMA_LOADENS4_14ComposedLayoutINS4_7SwizzleILi3ELi4ELi3EEENS4_18smem_ptr_flag_bitsILi16EEENSR_INS5_IJNSA_ILi8EEESE_EEENS5_IJSE_SB_EEEEEEEvNS4_8identityESY_NSZ_IS11_S13_NSR_INS5_IJSE_S14_EEENS5_IJSB_SE_EEEEEEEvS19_EENS_8epilogue10collective18CollectiveEpilogueINS1F_23Sm100TmaWarpSpecializedILi3ELi2ELi16ELb1ELb0EEEJSF_NS5_IJNSR_ISE_SB_EENSR_INSA_ILi32EEESB_EEEEESG_SH_SG_SH_NS1F_6fusion15FusionCallbacksIS1J_NS1O_17LinearCombinationISG_fSG_fLNS_15FloatRoundStyleE2EEESF_S1N_JEEENS4_5SM1004TMEM4LOAD26SM100_TMEM_LOAD_16dp256b4xESY_NSZ_INS10_ILi2ELi4ELi3EEES13_NSR_INS5_IJS14_S1L_EEENS5_IJS1L_SB_EEEEEEENS4_17SM75_U32x4_LDSM_NENS4_14SM90_TMA_STOREES22_NS4_17SM90_U32x4_STSM_NENS4_39AutoVectorizingCopyWithAssumedAlignmentILi128EEEEEEvvEEEEvNT_6ParamsE) ;  /* 0xffffff7c02a07950 */ /* 0x000fea0003c3ffff */
.L_x_181:
[----:B------:R-:W-:-:S00]  /*8180*/  BRA `(.L_x_181) ;  /* 0xfffffffc00fc7947 */ /* 0x000fc0000383ffff */
[----:B------:R-:W-:-:S00]  /*8190*/  NOP ;  /* 0x0000000000007918 */ /* 0x000fc00000000000 */
        /* <DEDUP_REMOVED lines=14> */
.L_x_182:


//--------------------- .nv.global.init           --------------------------
	.section	.nv.global.init,"aw",@progbits
.nv.global.init:
	.type		$str$27,@object
	.size		$str$27,($str$28 - $str$27)
$str$27:
        /*0000*/ 	.byte	0x28, 0x61, 0x64, 0x64, 0x72, 0x65, 0x73, 0x73, 0x20, 0x26, 0x20, 0x6d, 0x61, 0x73, 0x6b, 0x29
        /*0010*/ 	.byte	0x20, 0x3d, 0x3d, 0x20, 0x30, 0x00
	.type		$str$28,@object
	.size		$str$28,($str$26 - $str$28)
$str$28:
        /*0016*/ 	.byte	0x2f, 0x74, 0x6d, 0x70, 0x2f, 0x63, 0x75, 0x74, 0x6c, 0x61, 0x73, 0x73, 0x5f, 0x73, 0x77, 0x65
        /*0026*/ 	.byte	0x65, 0x70, 0x5f, 0x73, 0x72, 0x63, 0x2f, 0x69, 0x6e, 0x63, 0x6c, 0x75, 0x64, 0x65, 0x2f, 0x63
        /*0036*/ 	.byte	0x75, 0x74, 0x65, 0x2f, 0x70, 0x6f, 0x69, 0x6e, 0x74, 0x65, 0x72, 0x5f, 0x66, 0x6c, 0x61, 0x67
        /*0046*/ 	.byte	0x67, 0x65, 0x64, 0x2e, 0x68, 0x70, 0x70, 0x00
	.type		$str$26,@object
	.size		$str$26,($str$25 - $str$26)
$str$26:
        /*004e*/ 	.byte	0x2f, 0x74, 0x6d, 0x70, 0x2f, 0x63, 0x75, 0x74, 0x6c, 0x61, 0x73, 0x73, 0x5f, 0x73, 0x77, 0x65
        /*005e*/ 	.byte	0x65, 0x70, 0x5f, 0x73, 0x72, 0x63, 0x2f, 0x69, 0x6e, 0x63, 0x6c, 0x75, 0x64, 0x65, 0x2f, 0x63
        /*006e*/ 	.byte	0x75, 0x74, 0x65, 0x2f, 0x61, 0x74, 0x6f, 0x6d, 0x2f, 0x63, 0x6f, 0x70, 0x79, 0x5f, 0x74, 0x72
        /*007e*/ 	.byte	0x61, 0x69, 0x74, 0x73, 0x5f, 0x73, 0x6d, 0x31, 0x30, 0x30, 0x2e, 0x68, 0x70, 0x70, 0x00
	.type		$str$25,@object
	.size		$str$25,(__unnamed_1 - $str$25)
$str$25:
        /*008d*/ 	.byte	0x28, 0x28, 0x75, 0x69, 0x6e, 0x74, 0x33, 0x32, 0x5f, 0x74, 0x28, 0x74, 0x68, 0x72, 0x65, 0x61
        /*009d*/ 	.byte	0x64, 0x49, 0x64, 0x78, 0x2e, 0x78, 0x29, 0x20, 0x2f, 0x20, 0x33, 0x32, 0x29, 0x20, 0x25, 0x20
        /*00ad*/ 	.byte	0x34, 0x29, 0x20, 0x3d, 0x3d, 0x20, 0x28, 0x28, 0x28, 0x74, 0x6d, 0x65, 0x6d, 0x5f, 0x61, 0x64
        /*00bd*/ 	.byte	0x64, 0x72, 0x20, 0x3e, 0x3e, 0x20, 0x31, 0x36, 0x29, 0x20, 0x2f, 0x20, 0x33, 0x32, 0x29, 0x20
        /*00cd*/ 	.byte	0x25, 0x20, 0x34, 0x29, 0x00
	.type		__unnamed_1,@object
	.size		__unnamed_1,(__unnamed_2 - __unnamed_1)
__unnamed_1:
        /*00d2*/ 	.byte	0x61, 0x75, 0x74, 0x6f, 0x20, 0x63, 0x75, 0x74, 0x65, 0x3a, 0x3a, 0x61, 0x73, 0x5f, 0x70, 0x6f
        /* <DEDUP_REMOVED lines=24> */
        /*0262*/ 	.byte	0x30, 0x34, 0x38, 0x3e, 0x3e, 0x3e, 0x3e, 0x5d, 0x00
	.type		__unnamed_2,@object
	.size		__unnamed_2,(.L_2 - __unnamed_2)
__unnamed_2:
        /* <DEDUP_REMOVED lines=45> */
        /*053b*/ 	.byte	0x3e, 0x3e, 0x3e, 0x5d, 0x00
.L_2:


//--------------------- .nv.shared._ZN7cutlass13device_kernelINS_4gemm6kernel13GemmUniversalIN4cute5tupleIJiiiiEEENS1_10collective13CollectiveMmaINS1_35MainloopSm100TmaUmmaWarpSpecializedILi13ELi2ELi4ENS5_IJNS4_1CILi1EEESB_SB_EEEEENS5_IJNSA_ILi64EEESE_SE_EEENS_10bfloat16_tENS5_IJlSB_lEEESG_NS5_IJSB_llEEENS4_8TiledMMAINS4_8MMA_AtomIJNS4_20SM100_MMA_F16BF16_SSISG_SG_fLi64ELi64ELNS4_4UMMA5MajorE0ELSN_1ELNSM_7ScaleInE0ELSO_0EEEEEENS4_6LayoutISC_NS5_IJNSA_ILi0EEESS_SS_EEEEENS5_IJNS4_10UnderscoreESV_SV_EEEEENS4_13SM90_TMA_LOADENS4_14ComposedLayoutINS4_7SwizzleILi3ELi4ELi3EEENS4_18smem_ptr_flag_bitsILi16EEENSR_INS5_IJNSA_ILi8EEESE_EEENS5_IJSE_SB_EEEEEEEvNS4_8identityESY_NSZ_IS11_S13_NSR_INS5_IJSE_S14_EEENS5_IJSB_SE_EEEEEEEvS19_EENS_8epilogue10collective18CollectiveEpilogueINS1F_23Sm100TmaWarpSpecializedILi3ELi2ELi16ELb1ELb0EEEJSF_NS5_IJNSR_ISE_SB_EENSR_INSA_ILi32EEESB_EEEEESG_SH_SG_SH_NS1F_6fusion15FusionCallbacksIS1J_NS1O_17LinearCombinationISG_fSG_fLNS_15FloatRoundStyleE2EEESF_S1N_JEEENS4_5SM1004TMEM4LOAD26SM100_TMEM_LOAD_16dp256b4xESY_NSZ_INS10_ILi2ELi4ELi3EEES13_NSR_INS5_IJS14_S1L_EEENS5_IJS1L_SB_EEEEEEENS4_17SM75_U32x4_LDSM_NENS4_14SM90_TMA_STOREES22_NS4_17SM90_U32x4_STSM_NENS4_39AutoVectorizingCopyWithAssumedAlignmentILi128EEEEEEvvEEEEvNT_6ParamsE --------------------------
	.section	.nv.shared._ZN7cutlass13device_kernelINS_4gemm6kernel13GemmUniversalIN4cute5tupleIJiiiiEEENS1_10collective13CollectiveMmaINS1_35MainloopSm100TmaUmmaWarpSpecializedILi13ELi2ELi4ENS5_IJNS4_1CILi1EEESB_SB_EEEEENS5_IJNSA_ILi64EEESE_SE_EEENS_10bfloat16_tENS5_IJlSB_lEEESG_NS5_IJSB_llEEENS4_8TiledMMAINS4_8MMA_AtomIJNS4_20SM100_MMA_F16BF16_SSISG_SG_fLi64ELi64ELNS4_4UMMA5MajorE0ELSN_1ELNSM_7ScaleInE0ELSO_0EEEEEENS4_6LayoutISC_NS5_IJNSA_ILi0EEESS_SS_EEEEENS5_IJNS4_10UnderscoreESV_SV_EEEEENS4_13SM90_TMA_LOADENS4_14ComposedLayoutINS4_7SwizzleILi3ELi4ELi3EEENS4_18smem_ptr_flag_bitsILi16EEENSR_INS5_IJNSA_ILi8EEESE_EEENS5_IJSE_SB_EEEEEEEvNS4_8identityESY_NSZ_IS11_S13_NSR_INS5_IJSE_S14_EEENS5_IJSB_SE_EEEEEEEvS19_EENS_8epilogue10collective18CollectiveEpilogueINS1F_23Sm100TmaWarpSpecializedILi3ELi2ELi16ELb1ELb0EEEJSF_NS5_IJNSR_ISE_SB_EENSR_INSA_ILi32EEESB_EEEEESG_SH_SG_SH_NS1F_6fusion15FusionCallbacksIS1J_NS1O_17LinearCombinationISG_fSG_fLNS_15FloatRoundStyleE2EEESF_S1N_JEEENS4_5SM1004TMEM4LOAD26SM100_TMEM_LOAD_16dp256b4xESY_NSZ_INS10_ILi2ELi4ELi3EEES13_NSR_INS5_IJS14_S1L_EEENS5_IJS1L_SB_EEEEEEENS4_17SM75_U32x4_LDSM_NENS4_14SM90_TMA_STOREES22_NS4_17SM90_U32x4_STSM_NENS4_39AutoVectorizingCopyWithAssumedAlignmentILi128EEEEEEvvEEEEvNT_6ParamsE,"aw",@nobits
	.sectionflags	@""
	.align	16
	.zero		1024


//--------------------- .nv.shared.reserved.0     --------------------------
	.section	.nv.shared.reserved.0,"aw",@nobits
	.weak		__nv_reservedSMEM_offset_0_alias
	.size		__nv_reservedSMEM_offset_0_alias, 0, 64
	.other		__nv_reservedSMEM_offset_0_alias,@"STO_CUDA_RESERVED_SHARED STV_DEFAULT"
__nv_reservedSMEM_offset_0_alias:
	.zero		0
.nv.shared.reserved.0:
	.zero		64
	.weak		__nv_reservedSMEM_tcgen05_partition
	.type		__nv_reservedSMEM_tcgen05_partition,@object
	.size		__nv_reservedSMEM_tcgen05_partition,(.L_0 - __nv_reservedSMEM_tcgen05_partition)
__nv_reservedSMEM_tcgen05_partition:
	.zero		32
.L_0:


//--------------------- .nv.global                --------------------------
	.section	.nv.global,"aw",@nobits
.nv.global:
	.type		_ZN40_INTERNAL_52a28b87_4_k_cu_7bd8442a_257094cute1_E,@object
	.size		_ZN40_INTERNAL_52a28b87_4_k_cu_7bd8442a_257094cute1_E,(_ZN40_INTERNAL_52a28b87_4_k_cu_7bd8442a_257094cuda3std3__45__cpo6cbeginE - _ZN40_INTERNAL_52a28b87_4_k_cu_7bd8442a_257094cute1_E)
_ZN40_INTERNAL_52a28b87_4_k_cu_7bd8442a_257094cute1_E:
	.zero		1
	.type		_ZN40_INTERNAL_52a28b87_4_k_cu_7bd8442a_257094cuda3std3__45__cpo6cbeginE,@object
	.size		_ZN40_INTERNAL_52a28b87_4_k_cu_7bd8442a_257094cuda3std3__45__cpo6cbeginE,(_ZN40_INTERNAL_52a28b87_4_k_cu_7bd8442a_257094cuda3std3__48in_placeE - _ZN40_INTERNAL_52a28b87_4_k_cu_7bd8442a_257094cuda3std3__45__cpo6cbeginE)
_ZN40_INTERNAL_52a28b87_4_k_cu_7bd8442a_257094cuda3std3__45__cpo6cbeginE:
	.zero		1
	.type		_ZN40_INTERNAL_52a28b87_4_k_cu_7bd8442a_257094cuda3std3__48in_placeE,@object
	.size		_ZN40_INTERNAL_52a28b87_4_k_cu_7bd8442a_257094cuda3std3__48in_placeE,(_ZN40_INTERNAL_52a28b87_4_k_cu_7bd8442a_257094cuda3std6ranges3__45__cpo9iter_moveE - _ZN40_INTERNAL_52a28b87_4_k_cu_7bd8442a_257094cuda3std3__48in_placeE)
_ZN40_INTERNAL_52a28b87_4_k_cu_7bd8442a_257094cuda3std3__48in_placeE:
	.zero		1
	.type		_ZN40_INTERNAL_52a28b87_4_k_cu_7bd8442a_257094cuda3std6ranges3__45__cpo9iter_moveE,@object
	.size		_ZN40_INTERNAL_52a28b87_4_k_cu_7bd8442a_257094cuda3std6ranges3__45__cpo9iter_moveE,(_ZN40_INTERNAL_52a28b87_4_k_cu_7bd8442a_257094cuda3std3__45__cpo5beginE - _ZN40_INTERNAL_52a28b87_4_k_cu_7bd8442a_257094cuda3std6ranges3__45__cpo9iter_moveE)
_ZN40_INTERNAL_52a28b87_4_k_cu_7bd8442a_257094cuda3std6ranges3__45__cpo9iter_moveE:
	.zero		1
	.type		_ZN40_INTERNAL_52a28b87_4_k_cu_7bd8442a_257094cuda3std3__45__cpo5beginE,@object
	.size		_ZN40_INTERNAL_52a28b87_4_k_cu_7bd8442a_257094cuda3std3__45__cpo5beginE,(_ZN40_INTERNAL_52a28b87_4_k_cu_7bd8442a_257094cuda3std3__442_GLOBAL__N__52a28b87_4_k_cu_7bd8442a_257096ignoreE - _ZN40_INTERNAL_52a28b87_4_k_cu_7bd8442a_257094cuda3std3__45__cpo5beginE)
_ZN40_INTERNAL_52a28b87_4_k_cu_7bd8442a_257094cuda3std3__45__cpo5beginE:
	.zero		1
	.type		_ZN40_INTERNAL_52a28b87_4_k_cu_7bd8442a_257094cuda3std3__442_GLOBAL__N__52a28b87_4_k_cu_7bd8442a_257096ignoreE,@object
	.size		_ZN40_INTERNAL_52a28b87_4_k_cu_7bd8442a_257094cuda3std3__442_GLOBAL__N__52a28b87_4_k_cu_7bd8442a_257096ignoreE,(_ZN40_INTERNAL_52a28b87_4_k_cu_7bd8442a_257094cute7productE - _ZN40_INTERNAL_52a28b87_4_k_cu_7bd8442a_257094cuda3std3__442_GLOBAL__N__52a28b87_4_k_cu_7bd8442a_257096ignoreE)
_ZN40_INTERNAL_52a28b87_4_k_cu_7bd8442a_257094cuda3std3__442_GLOBAL__N__52a28b87_4_k_cu_7bd8442a_257096ignoreE:
	.zero		1
	.type		_ZN40_INTERNAL_52a28b87_4_k_cu_7bd8442a_257094cute7productE,@object
	.size		_ZN40_INTERNAL_52a28b87_4_k_cu_7bd8442a_257094cute7productE,(_ZN40_INTERNAL_52a28b87_4_k_cu_7bd8442a_257094cuda3std3__45__cpo3endE - _ZN40_INTERNAL_52a28b87_4_k_cu_7bd8442a_257094cute7productE)
_ZN40_INTERNAL_52a28b87_4_k_cu_7bd8442a_257094cute7productE:
	.zero		1
	.type		_ZN40_INTERNAL_52a28b87_4_k_cu_7bd8442a_257094cuda3std3__45__cpo3endE,@object
	.size		_ZN40_INTERNAL_52a28b87_4_k_cu_7bd8442a_257094cuda3std3__45__cpo3endE,(_ZN40_INTERNAL_52a28b87_4_k_cu_7bd8442a_257094cuda3std3__419piecewise_constructE - _ZN40_INTERNAL_52a28b87_4_k_cu_7bd8442a_257094cuda3std3__45__cpo3endE)
_ZN40_INTERNAL_52a28b87_4_k_cu_7bd8442a_257094cuda3std3__45__cpo3endE:
	.zero		1
	.type		_ZN40_INTERNAL_52a28b87_4_k_cu_7bd8442a_257094cuda3std3__419piecewise_constructE,@object
	.size		_ZN40_INTERNAL_52a28b87_4_k_cu_7bd8442a_257094cuda3std3__419piecewise_constructE,(_ZN40_INTERNAL_52a28b87_4_k_cu_7bd8442a_257094cuda3std3__45__cpo4cendE - _ZN40_INTERNAL_52a28b87_4_k_cu_7bd8442a_257094cuda3std3__419piecewise_constructE)
_ZN40_INTERNAL_52a28b87_4_k_cu_7bd8442a_257094cuda3std3__419piecewise_constructE:
	.zero		1
	.type		_ZN40_INTERNAL_52a28b87_4_k_cu_7bd8442a_257094cuda3std3__45__cpo4cendE,@object
	.size		_ZN40_INTERNAL_52a28b87_4_k_cu_7bd8442a_257094cuda3std3__45__cpo4cendE,(_ZN40_INTERNAL_52a28b87_4_k_cu_7bd8442a_257094cuda3std6ranges3__45__cpo4swapE - _ZN40_INTERNAL_52a28b87_4_k_cu_7bd8442a_257094cuda3std3__45__cpo4cendE)
_ZN40_INTERNAL_52a28b87_4_k_cu_7bd8442a_257094cuda3std3__45__cpo4cendE:
	.zero		1
	.type		_ZN40_INTERNAL_52a28b87_4_k_cu_7bd8442a_257094cuda3std6ranges3__45__cpo4swapE,@object
	.size		_ZN40_INTERNAL_52a28b87_4_k_cu_7bd8442a_257094cuda3std6ranges3__45__cpo4swapE,(.L_10 - _ZN40_INTERNAL_52a28b87_4_k_cu_7bd8442a_257094cuda3std6ranges3__45__cpo4swapE)
_ZN40_INTERNAL_52a28b87_4_k_cu_7bd8442a_257094cuda3std6ranges3__45__cpo4swapE:
	.zero		1
.L_10:


//--------------------- .nv.constant0._ZN7cutlass13device_kernelINS_4gemm6kernel13GemmUniversalIN4cute5tupleIJiiiiEEENS1_10collective13CollectiveMmaINS1_35MainloopSm100TmaUmmaWarpSpecializedILi13ELi2ELi4ENS5_IJNS4_1CILi1EEESB_SB_EEEEENS5_IJNSA_ILi64EEESE_SE_EEENS_10bfloat16_tENS5_IJlSB_lEEESG_NS5_IJSB_llEEENS4_8TiledMMAINS4_8MMA_AtomIJNS4_20SM100_MMA_F16BF16_SSISG_SG_fLi64ELi64ELNS4_4UMMA5MajorE0ELSN_1ELNSM_7ScaleInE0ELSO_0EEEEEENS4_6LayoutISC_NS5_IJNSA_ILi0EEESS_SS_EEEEENS5_IJNS4_10UnderscoreESV_SV_EEEEENS4_13SM90_TMA_LOADENS4_14ComposedLayoutINS4_7SwizzleILi3ELi4ELi3EEENS4_18smem_ptr_flag_bitsILi16EEENSR_INS5_IJNSA_ILi8EEESE_EEENS5_IJSE_SB_EEEEEEEvNS4_8identityESY_NSZ_IS11_S13_NSR_INS5_IJSE_S14_EEENS5_IJSB_SE_EEEEEEEvS19_EENS_8epilogue10collective18CollectiveEpilogueINS1F_23Sm100TmaWarpSpecializedILi3ELi2ELi16ELb1ELb0EEEJSF_NS5_IJNSR_ISE_SB_EENSR_INSA_ILi32EEESB_EEEEESG_SH_SG_SH_NS1F_6fusion15FusionCallbacksIS1J_NS1O_17LinearCombinationISG_fSG_fLNS_15FloatRoundStyleE2EEESF_S1N_JEEENS4_5SM1004TMEM4LOAD26SM100_TMEM_LOAD_16dp256b4xESY_NSZ_INS10_ILi2ELi4ELi3EEES13_NSR_INS5_IJS14_S1L_EEENS5_IJS1L_SB_EEEEEEENS4_17SM75_U32x4_LDSM_NENS4_14SM90_TMA_STOREES22_NS4_17SM90_U32x4_STSM_NENS4_39AutoVectorizingCopyWithAssumedAlignmentILi128EEEEEEvvEEEEvNT_6ParamsE --------------------------
	.section	.nv.constant0._ZN7cutlass13device_kernelINS_4gemm6kernel13GemmUniversalIN4cute5tupleIJiiiiEEENS1_10collective13CollectiveMmaINS1_35MainloopSm100TmaUmmaWarpSpecializedILi13ELi2ELi4ENS5_IJNS4_1CILi1EEESB_SB_EEEEENS5_IJNSA_ILi64EEESE_SE_EEENS_10bfloat16_tENS5_IJlSB_lEEESG_NS5_IJSB_llEEENS4_8TiledMMAINS4_8MMA_AtomIJNS4_20SM100_MMA_F16BF16_SSISG_SG_fLi64ELi64ELNS4_4UMMA5MajorE0ELSN_1ELNSM_7ScaleInE0ELSO_0EEEEEENS4_6LayoutISC_NS5_IJNSA_ILi0EEESS_SS_EEEEENS5_IJNS4_10UnderscoreESV_SV_EEEEENS4_13SM90_TMA_LOADENS4_14ComposedLayoutINS4_7SwizzleILi3ELi4ELi3EEENS4_18smem_ptr_flag_bitsILi16EEENSR_INS5_IJNSA_ILi8EEESE_EEENS5_IJSE_SB_EEEEEEEvNS4_8identityESY_NSZ_IS11_S13_NSR_INS5_IJSE_S14_EEENS5_IJSB_SE_EEEEEEEvS19_EENS_8epilogue10collective18CollectiveEpilogueINS1F_23Sm100TmaWarpSpecializedILi3ELi2ELi16ELb1ELb0EEEJSF_NS5_IJNSR_ISE_SB_EENSR_INSA_ILi32EEESB_EEEEESG_SH_SG_SH_NS1F_6fusion15FusionCallbacksIS1J_NS1O_17LinearCombinationISG_fSG_fLNS_15FloatRoundStyleE2EEESF_S1N_JEEENS4_5SM1004TMEM4LOAD26SM100_TMEM_LOAD_16dp256b4xESY_NSZ_INS10_ILi2ELi4ELi3EEES13_NSR_INS5_IJS14_S1L_EEENS5_IJS1L_SB_EEEEEEENS4_17SM75_U32x4_LDSM_NENS4_14SM90_TMA_STOREES22_NS4_17SM90_U32x4_STSM_NENS4_39AutoVectorizingCopyWithAssumedAlignmentILi128EEEEEEvvEEEEvNT_6ParamsE,"a",@progbits
	.sectionflags	@""
	.align	4
.nv.constant0._ZN7cutlass13device_kernelINS_4gemm6kernel13GemmUniversalIN4cute5tupleIJiiiiEEENS1_10collective13CollectiveMmaINS1_35MainloopSm100TmaUmmaWarpSpecializedILi13ELi2ELi4ENS5_IJNS4_1CILi1EEESB_SB_EEEEENS5_IJNSA_ILi64EEESE_SE_EEENS_10bfloat16_tENS5_IJlSB_lEEESG_NS5_IJSB_llEEENS4_8TiledMMAINS4_8MMA_AtomIJNS4_20SM100_MMA_F16BF16_SSISG_SG_fLi64ELi64ELNS4_4UMMA5MajorE0ELSN_1ELNSM_7ScaleInE0ELSO_0EEEEEENS4_6LayoutISC_NS5_IJNSA_ILi0EEESS_SS_EEEEENS5_IJNS4_10UnderscoreESV_SV_EEEEENS4_13SM90_TMA_LOADENS4_14ComposedLayoutINS4_7SwizzleILi3ELi4ELi3EEENS4_18smem_ptr_flag_bitsILi16EEENSR_INS5_IJNSA_ILi8EEESE_EEENS5_IJSE_SB_EEEEEEEvNS4_8identityESY_NSZ_IS11_S13_NSR_INS5_IJSE_S14_EEENS5_IJSB_SE_EEEEEEEvS19_EENS_8epilogue10collective18CollectiveEpilogueINS1F_23Sm100TmaWarpSpecializedILi3ELi2ELi16ELb1ELb0EEEJSF_NS5_IJNSR_ISE_SB_EENSR_INSA_ILi32EEESB_EEEEESG_SH_SG_SH_NS1F_6fusion15FusionCallbacksIS1J_NS1O_17LinearCombinationISG_fSG_fLNS_15FloatRoundStyleE2EEESF_S1N_JEEENS4_5SM1004TMEM4LOAD26SM100_TMEM_LOAD_16dp256b4xESY_NSZ_INS10_ILi2ELi4ELi3EEES13_NSR_INS5_IJS14_S1L_EEENS5_IJS1L_SB_EEEEEEENS4_17SM75_U32x4_LDSM_NENS4_14SM90_TMA_STOREES22_NS4_17SM90_U32x4_STSM_NENS4_39AutoVectorizingCopyWithAssumedAlignmentILi128EEEEEEvvEEEEvNT_6ParamsE:
	.zero		2944


//--------------------- SYMBOLS --------------------------

	.type		.nv.reservedSmem.offset0,@object
	.size		.nv.reservedSmem.offset0,0x4
	.type		.nv.reservedSmem.cap,@object
	.size		.nv.reservedSmem.cap,0x4
	.type		__assertfail,@function
